//
// Generated by NVIDIA NVVM Compiler
//
// Compiler Build ID: CL-36424714
// Cuda compilation tools, release 13.0, V13.0.88
// Based on NVVM 20.0.0
//

.version 9.0
.target sm_100
.address_size 64

	// .globl	_Z6kernelPvS_S_S_
.extern .func  (.param .b32 func_retval0) vprintf
(
	.param .b64 vprintf_param_0,
	.param .b64 vprintf_param_1
)
;
.global .align 1 .b8 _ZN34_INTERNAL_fa4df17b_4_k_cu_3e6344754cuda3std3__45__cpo5beginE[1];
.global .align 1 .b8 _ZN34_INTERNAL_fa4df17b_4_k_cu_3e6344754cuda3std3__45__cpo3endE[1];
.global .align 1 .b8 _ZN34_INTERNAL_fa4df17b_4_k_cu_3e6344754cuda3std3__45__cpo6cbeginE[1];
.global .align 1 .b8 _ZN34_INTERNAL_fa4df17b_4_k_cu_3e6344754cuda3std3__45__cpo4cendE[1];
.global .align 1 .b8 _ZN34_INTERNAL_fa4df17b_4_k_cu_3e6344754cuda3std3__45__cpo6rbeginE[1];
.global .align 1 .b8 _ZN34_INTERNAL_fa4df17b_4_k_cu_3e6344754cuda3std3__45__cpo4rendE[1];
.global .align 1 .b8 _ZN34_INTERNAL_fa4df17b_4_k_cu_3e6344754cuda3std3__45__cpo7crbeginE[1];
.global .align 1 .b8 _ZN34_INTERNAL_fa4df17b_4_k_cu_3e6344754cuda3std3__45__cpo5crendE[1];
.global .align 1 .b8 _ZN34_INTERNAL_fa4df17b_4_k_cu_3e6344754cuda3std3__436_GLOBAL__N__fa4df17b_4_k_cu_3e6344756ignoreE[1];
.global .align 1 .b8 _ZN34_INTERNAL_fa4df17b_4_k_cu_3e6344754cuda3std3__419piecewise_constructE[1];
.global .align 1 .b8 _ZN34_INTERNAL_fa4df17b_4_k_cu_3e6344754cuda3std3__48in_placeE[1];
.global .align 1 .b8 _ZN34_INTERNAL_fa4df17b_4_k_cu_3e6344754cuda3std3__420unreachable_sentinelE[1];
.global .align 1 .b8 _ZN34_INTERNAL_fa4df17b_4_k_cu_3e6344754cuda3std3__47nulloptE[1];
.global .align 1 .b8 _ZN34_INTERNAL_fa4df17b_4_k_cu_3e6344754cuda3std3__48unexpectE[1];
.global .align 1 .b8 _ZN34_INTERNAL_fa4df17b_4_k_cu_3e6344754cuda3std6ranges3__45__cpo4swapE[1];
.global .align 1 .b8 _ZN34_INTERNAL_fa4df17b_4_k_cu_3e6344754cuda3std6ranges3__45__cpo9iter_moveE[1];
.global .align 1 .b8 _ZN34_INTERNAL_fa4df17b_4_k_cu_3e6344754cuda3std6ranges3__45__cpo5beginE[1];
.global .align 1 .b8 _ZN34_INTERNAL_fa4df17b_4_k_cu_3e6344754cuda3std6ranges3__45__cpo3endE[1];
.global .align 1 .b8 _ZN34_INTERNAL_fa4df17b_4_k_cu_3e6344754cuda3std6ranges3__45__cpo6cbeginE[1];
.global .align 1 .b8 _ZN34_INTERNAL_fa4df17b_4_k_cu_3e6344754cuda3std6ranges3__45__cpo4cendE[1];
.global .align 1 .b8 _ZN34_INTERNAL_fa4df17b_4_k_cu_3e6344754cuda3std6ranges3__45__cpo7advanceE[1];
.global .align 1 .b8 _ZN34_INTERNAL_fa4df17b_4_k_cu_3e6344754cuda3std6ranges3__45__cpo9iter_swapE[1];
.global .align 1 .b8 _ZN34_INTERNAL_fa4df17b_4_k_cu_3e6344754cuda3std6ranges3__45__cpo4nextE[1];
.global .align 1 .b8 _ZN34_INTERNAL_fa4df17b_4_k_cu_3e6344754cuda3std6ranges3__45__cpo4prevE[1];
.global .align 1 .b8 _ZN34_INTERNAL_fa4df17b_4_k_cu_3e6344754cuda3std6ranges3__45__cpo4dataE[1];
.global .align 1 .b8 _ZN34_INTERNAL_fa4df17b_4_k_cu_3e6344754cuda3std6ranges3__45__cpo5cdataE[1];
.global .align 1 .b8 _ZN34_INTERNAL_fa4df17b_4_k_cu_3e6344754cuda3std6ranges3__45__cpo4sizeE[1];
.global .align 1 .b8 _ZN34_INTERNAL_fa4df17b_4_k_cu_3e6344754cuda3std6ranges3__45__cpo5ssizeE[1];
.global .align 1 .b8 _ZN34_INTERNAL_fa4df17b_4_k_cu_3e6344754cuda3std6ranges3__45__cpo8distanceE[1];
.global .align 1 .b8 _ZN34_INTERNAL_fa4df17b_4_k_cu_3e6344756thrust24THRUST_300001_SM_1000_NS8cuda_cub3parE[1];
.global .align 1 .b8 _ZN34_INTERNAL_fa4df17b_4_k_cu_3e6344756thrust24THRUST_300001_SM_1000_NS8cuda_cub10par_nosyncE[1];
.global .align 1 .b8 _ZN34_INTERNAL_fa4df17b_4_k_cu_3e6344756thrust24THRUST_300001_SM_1000_NS6system6detail10sequential3seqE[1];
.global .align 1 .b8 _ZN34_INTERNAL_fa4df17b_4_k_cu_3e6344756thrust24THRUST_300001_SM_1000_NS12placeholders2_1E[1];
.global .align 1 .b8 _ZN34_INTERNAL_fa4df17b_4_k_cu_3e6344756thrust24THRUST_300001_SM_1000_NS12placeholders2_2E[1];
.global .align 1 .b8 _ZN34_INTERNAL_fa4df17b_4_k_cu_3e6344756thrust24THRUST_300001_SM_1000_NS12placeholders2_3E[1];
.global .align 1 .b8 _ZN34_INTERNAL_fa4df17b_4_k_cu_3e6344756thrust24THRUST_300001_SM_1000_NS12placeholders2_4E[1];
.global .align 1 .b8 _ZN34_INTERNAL_fa4df17b_4_k_cu_3e6344756thrust24THRUST_300001_SM_1000_NS12placeholders2_5E[1];
.global .align 1 .b8 _ZN34_INTERNAL_fa4df17b_4_k_cu_3e6344756thrust24THRUST_300001_SM_1000_NS12placeholders2_6E[1];
.global .align 1 .b8 _ZN34_INTERNAL_fa4df17b_4_k_cu_3e6344756thrust24THRUST_300001_SM_1000_NS12placeholders2_7E[1];
.global .align 1 .b8 _ZN34_INTERNAL_fa4df17b_4_k_cu_3e6344756thrust24THRUST_300001_SM_1000_NS12placeholders2_8E[1];
.global .align 1 .b8 _ZN34_INTERNAL_fa4df17b_4_k_cu_3e6344756thrust24THRUST_300001_SM_1000_NS12placeholders2_9E[1];
.global .align 1 .b8 _ZN34_INTERNAL_fa4df17b_4_k_cu_3e6344756thrust24THRUST_300001_SM_1000_NS12placeholders3_10E[1];
.global .align 1 .b8 _ZN34_INTERNAL_fa4df17b_4_k_cu_3e6344756thrust24THRUST_300001_SM_1000_NS3seqE[1];
.global .align 1 .b8 $str[59] = {84, 104, 114, 101, 97, 100, 32, 37, 100, 58, 32, 97, 32, 61, 32, 37, 35, 48, 54, 104, 120, 44, 32, 98, 32, 61, 32, 37, 35, 48, 54, 104, 120, 44, 32, 99, 32, 61, 32, 37, 35, 48, 54, 104, 120, 44, 32, 100, 32, 61, 32, 37, 35, 48, 54, 104, 120, 10};

.visible .entry _Z6kernelPvS_S_S_(
	.param .u64 .ptr .align 1 _Z6kernelPvS_S_S__param_0,
	.param .u64 .ptr .align 1 _Z6kernelPvS_S_S__param_1,
	.param .u64 .ptr .align 1 _Z6kernelPvS_S_S__param_2,
	.param .u64 .ptr .align 1 _Z6kernelPvS_S_S__param_3
)
{
	.local .align 8 .b8 	__local_depot0[24];
	.reg .b64 	%SP;
	.reg .b64 	%SPL;
	.reg .pred 	%p<2>;
	.reg .b16 	%rs<9>;
	.reg .b32 	%r<12>;
	.reg .b64 	%rd<18>;

	mov.u64 	%SPL, __local_depot0;
	cvta.local.u64 	%SP, %SPL;
	ld.param.u64 	%rd1, [_Z6kernelPvS_S_S__param_0];
	ld.param.u64 	%rd2, [_Z6kernelPvS_S_S__param_1];
	ld.param.u64 	%rd3, [_Z6kernelPvS_S_S__param_2];
	ld.param.u64 	%rd4, [_Z6kernelPvS_S_S__param_3];
	cvta.to.global.u64 	%rd5, %rd4;
	cvta.to.global.u64 	%rd6, %rd3;
	cvta.to.global.u64 	%rd7, %rd2;
	cvta.to.global.u64 	%rd8, %rd1;
	mov.u32 	%r1, %ctaid.x;
	mov.u32 	%r2, %ntid.x;
	mov.u32 	%r3, %tid.x;
	mad.lo.s32 	%r4, %r1, %r2, %r3;
	mul.wide.u32 	%rd9, %r4, 2;
	add.s64 	%rd10, %rd8, %rd9;
	ld.global.u16 	%rs1, [%rd10];
	add.s64 	%rd11, %rd7, %rd9;
	ld.global.u16 	%rs2, [%rd11];
	add.s64 	%rd12, %rd6, %rd9;
	ld.global.u16 	%rs3, [%rd12];
	add.s64 	%rd13, %rd5, %rd9;
	// begin inline asm
	{fma.rn.oob.f16 %rs5, %rs1, %rs2, %rs3;}
	// end inline asm
	st.global.u16 	[%rd13], %rs5;
	setp.ne.s32 	%p1, %r3, 1;
	@%p1 bra 	$L__BB0_2;
	add.u64 	%rd14, %SP, 0;
	add.u64 	%rd15, %SPL, 0;
	cvt.u32.u16 	%r5, %rs1;
	cvt.u32.u16 	%r6, %rs2;
	cvt.u32.u16 	%r7, %rs3;
	cvt.u32.u16 	%r8, %rs5;
	mov.b32 	%r9, 1;
	st.local.v2.u32 	[%rd15], {%r9, %r5};
	st.local.v2.u32 	[%rd15+8], {%r6, %r7};
	st.local.u32 	[%rd15+16], %r8;
	mov.u64 	%rd16, $str;
	cvta.global.u64 	%rd17, %rd16;
	{ // callseq 0, 0
	.param .b64 param0;
	st.param.b64 	[param0], %rd17;
	.param .b64 param1;
	st.param.b64 	[param1], %rd14;
	.param .b32 retval0;
	call.uni (retval0), 
	vprintf, 
	(
	param0, 
	param1
	);
	ld.param.b32 	%r10, [retval0];
	} // callseq 0
$L__BB0_2:
	ret;

}
	// .globl	_ZN3cub18CUB_300001_SM_10006detail11EmptyKernelIvEEvv
.visible .entry _ZN3cub18CUB_300001_SM_10006detail11EmptyKernelIvEEvv()
{


	ret;

}
	// .globl	_ZN3cub18CUB_300001_SM_10006detail8for_each13static_kernelINS2_12policy_hub_t12policy_500_tEmN6thrust24THRUST_300001_SM_1000_NS8cuda_cub20__uninitialized_fill7functorINS7_10device_ptrI6__halfEESC_EEEEvT0_T1_
.visible .entry _ZN3cub18CUB_300001_SM_10006detail8for_each13static_kernelINS2_12policy_hub_t12policy_500_tEmN6thrust24THRUST_300001_SM_1000_NS8cuda_cub20__uninitialized_fill7functorINS7_10device_ptrI6__halfEESC_EEEEvT0_T1_(
	.param .u64 _ZN3cub18CUB_300001_SM_10006detail8for_each13static_kernelINS2_12policy_hub_t12policy_500_tEmN6thrust24THRUST_300001_SM_1000_NS8cuda_cub20__uninitialized_fill7functorINS7_10device_ptrI6__halfEESC_EEEEvT0_T1__param_0,
	.param .align 8 .b8 _ZN3cub18CUB_300001_SM_10006detail8for_each13static_kernelINS2_12policy_hub_t12policy_500_tEmN6thrust24THRUST_300001_SM_1000_NS8cuda_cub20__uninitialized_fill7functorINS7_10device_ptrI6__halfEESC_EEEEvT0_T1__param_1[16]
)
.maxntid 256
{
	.reg .pred 	%p<4>;
	.reg .b16 	%rs<9>;
	.reg .b32 	%r<10>;
	.reg .b64 	%rd<16>;

	ld.param.u16 	%rs2, [_ZN3cub18CUB_300001_SM_10006detail8for_each13static_kernelINS2_12policy_hub_t12policy_500_tEmN6thrust24THRUST_300001_SM_1000_NS8cuda_cub20__uninitialized_fill7functorINS7_10device_ptrI6__halfEESC_EEEEvT0_T1__param_1+8];
	ld.param.u64 	%rd4, [_ZN3cub18CUB_300001_SM_10006detail8for_each13static_kernelINS2_12policy_hub_t12policy_500_tEmN6thrust24THRUST_300001_SM_1000_NS8cuda_cub20__uninitialized_fill7functorINS7_10device_ptrI6__halfEESC_EEEEvT0_T1__param_1];
	ld.param.u64 	%rd5, [_ZN3cub18CUB_300001_SM_10006detail8for_each13static_kernelINS2_12policy_hub_t12policy_500_tEmN6thrust24THRUST_300001_SM_1000_NS8cuda_cub20__uninitialized_fill7functorINS7_10device_ptrI6__halfEESC_EEEEvT0_T1__param_0];
	mov.u32 	%r7, %ctaid.x;
	mul.wide.u32 	%rd1, %r7, 512;
	sub.s64 	%rd2, %rd5, %rd1;
	setp.lt.u64 	%p1, %rd2, 512;
	@%p1 bra 	$L__BB2_2;
	mov.u32 	%r9, %tid.x;
	cvta.to.global.u64 	%rd11, %rd4;
	cvt.u64.u32 	%rd12, %r9;
	add.s64 	%rd13, %rd1, %rd12;
	shl.b64 	%rd14, %rd13, 1;
	add.s64 	%rd15, %rd11, %rd14;
	st.global.u16 	[%rd15], %rs2;
	st.global.u16 	[%rd15+512], %rs2;
	bra.uni 	$L__BB2_6;
$L__BB2_2:
	cvta.to.global.u64 	%rd6, %rd4;
	mov.u32 	%r1, %tid.x;
	cvt.u64.u32 	%rd7, %r1;
	setp.le.u64 	%p2, %rd2, %rd7;
	add.s64 	%rd8, %rd1, %rd7;
	shl.b64 	%rd9, %rd8, 1;
	add.s64 	%rd3, %rd6, %rd9;
	@%p2 bra 	$L__BB2_4;
	st.global.u16 	[%rd3], %rs2;
$L__BB2_4:
	add.s32 	%r8, %r1, 256;
	cvt.u64.u32 	%rd10, %r8;
	setp.le.u64 	%p3, %rd2, %rd10;
	@%p3 bra 	$L__BB2_6;
	st.global.u16 	[%rd3+512], %rs2;
$L__BB2_6:
	ret;

}
	// .globl	_ZN3cub18CUB_300001_SM_10006detail8for_each13static_kernelINS2_12policy_hub_t12policy_500_tElN6thrust24THRUST_300001_SM_1000_NS8cuda_cub20__uninitialized_copy7functorINS7_6detail15normal_iteratorINS7_10device_ptrI6__halfEEEENS7_7pointerISE_NS8_3tagENS7_11use_defaultESJ_EEEEEEvT0_T1_
.visible .entry _ZN3cub18CUB_300001_SM_10006detail8for_each13static_kernelINS2_12policy_hub_t12policy_500_tElN6thrust24THRUST_300001_SM_1000_NS8cuda_cub20__uninitialized_copy7functorINS7_6detail15normal_iteratorINS7_10device_ptrI6__halfEEEENS7_7pointerISE_NS8_3tagENS7_11use_defaultESJ_EEEEEEvT0_T1_(
	.param .u64 _ZN3cub18CUB_300001_SM_10006detail8for_each13static_kernelINS2_12policy_hub_t12policy_500_tElN6thrust24THRUST_300001_SM_1000_NS8cuda_cub20__uninitialized_copy7functorINS7_6detail15normal_iteratorINS7_10device_ptrI6__halfEEEENS7_7pointerISE_NS8_3tagENS7_11use_defaultESJ_EEEEEEvT0_T1__param_0,
	.param .align 8 .b8 _ZN3cub18CUB_300001_SM_10006detail8for_each13static_kernelINS2_12policy_hub_t12policy_500_tElN6thrust24THRUST_300001_SM_1000_NS8cuda_cub20__uninitialized_copy7functorINS7_6detail15normal_iteratorINS7_10device_ptrI6__halfEEEENS7_7pointerISE_NS8_3tagENS7_11use_defaultESJ_EEEEEEvT0_T1__param_1[16]
)
.maxntid 256
{
	.reg .pred 	%p<4>;
	.reg .b16 	%rs<5>;
	.reg .b32 	%r<6>;
	.reg .b64 	%rd<26>;

	ld.param.u64 	%rd8, [_ZN3cub18CUB_300001_SM_10006detail8for_each13static_kernelINS2_12policy_hub_t12policy_500_tElN6thrust24THRUST_300001_SM_1000_NS8cuda_cub20__uninitialized_copy7functorINS7_6detail15normal_iteratorINS7_10device_ptrI6__halfEEEENS7_7pointerISE_NS8_3tagENS7_11use_defaultESJ_EEEEEEvT0_T1__param_1+8];
	ld.param.u64 	%rd7, [_ZN3cub18CUB_300001_SM_10006detail8for_each13static_kernelINS2_12policy_hub_t12policy_500_tElN6thrust24THRUST_300001_SM_1000_NS8cuda_cub20__uninitialized_copy7functorINS7_6detail15normal_iteratorINS7_10device_ptrI6__halfEEEENS7_7pointerISE_NS8_3tagENS7_11use_defaultESJ_EEEEEEvT0_T1__param_1];
	ld.param.u64 	%rd9, [_ZN3cub18CUB_300001_SM_10006detail8for_each13static_kernelINS2_12policy_hub_t12policy_500_tElN6thrust24THRUST_300001_SM_1000_NS8cuda_cub20__uninitialized_copy7functorINS7_6detail15normal_iteratorINS7_10device_ptrI6__halfEEEENS7_7pointerISE_NS8_3tagENS7_11use_defaultESJ_EEEEEEvT0_T1__param_0];
	mov.u32 	%r1, %ctaid.x;
	mul.wide.u32 	%rd1, %r1, 512;
	sub.s64 	%rd2, %rd9, %rd1;
	setp.lt.s64 	%p1, %rd2, 512;
	@%p1 bra 	$L__BB3_2;
	mov.u32 	%r5, %tid.x;
	cvta.to.global.u64 	%rd19, %rd8;
	cvta.to.global.u64 	%rd20, %rd7;
	cvt.u64.u32 	%rd21, %r5;
	add.s64 	%rd22, %rd1, %rd21;
	shl.b64 	%rd23, %rd22, 1;
	add.s64 	%rd24, %rd20, %rd23;
	add.s64 	%rd25, %rd19, %rd23;
	ld.global.u16 	%rs3, [%rd24];
	st.global.u16 	[%rd25], %rs3;
	ld.global.u16 	%rs4, [%rd24+512];
	st.global.u16 	[%rd25+512], %rs4;
	bra.uni 	$L__BB3_6;
$L__BB3_2:
	cvta.to.global.u64 	%rd3, %rd7;
	cvta.to.global.u64 	%rd4, %rd8;
	mov.u32 	%r2, %tid.x;
	cvt.s64.s32 	%rd5, %rd2;
	cvt.u64.u32 	%rd6, %r2;
	setp.le.s64 	%p2, %rd5, %rd6;
	@%p2 bra 	$L__BB3_4;
	add.s64 	%rd10, %rd1, %rd6;
	shl.b64 	%rd11, %rd10, 1;
	add.s64 	%rd12, %rd3, %rd11;
	add.s64 	%rd13, %rd4, %rd11;
	ld.global.u16 	%rs1, [%rd12];
	st.global.u16 	[%rd13], %rs1;
$L__BB3_4:
	cvt.u32.u64 	%r3, %rd6;
	add.s32 	%r4, %r3, 256;
	cvt.u64.u32 	%rd14, %r4;
	setp.le.s64 	%p3, %rd5, %rd14;
	@%p3 bra 	$L__BB3_6;
	add.s64 	%rd15, %rd1, %rd6;
	shl.b64 	%rd16, %rd15, 1;
	add.s64 	%rd17, %rd3, %rd16;
	add.s64 	%rd18, %rd4, %rd16;
	ld.global.u16 	%rs2, [%rd17+512];
	st.global.u16 	[%rd18+512], %rs2;
$L__BB3_6:
	ret;

}
	// .globl	_ZN3cub18CUB_300001_SM_10006detail9transform16transform_kernelINS2_10policy_hubILb1EN4cuda3std3__45tupleIJN6thrust24THRUST_300001_SM_1000_NS7pointerItNSA_8cuda_cub3tagENSA_11use_defaultESE_EEEEEE10policy1000EiNS7_10__identityENSA_6detail15normal_iteratorINSA_10device_ptrI6__halfEEEEJPtEEEvT0_iT1_T2_DpNS2_10kernel_argIT3_EE
.visible .entry _ZN3cub18CUB_300001_SM_10006detail9transform16transform_kernelINS2_10policy_hubILb1EN4cuda3std3__45tupleIJN6thrust24THRUST_300001_SM_1000_NS7pointerItNSA_8cuda_cub3tagENSA_11use_defaultESE_EEEEEE10policy1000EiNS7_10__identityENSA_6detail15normal_iteratorINSA_10device_ptrI6__halfEEEEJPtEEEvT0_iT1_T2_DpNS2_10kernel_argIT3_EE(
	.param .u32 _ZN3cub18CUB_300001_SM_10006detail9transform16transform_kernelINS2_10policy_hubILb1EN4cuda3std3__45tupleIJN6thrust24THRUST_300001_SM_1000_NS7pointerItNSA_8cuda_cub3tagENSA_11use_defaultESE_EEEEEE10policy1000EiNS7_10__identityENSA_6detail15normal_iteratorINSA_10device_ptrI6__halfEEEEJPtEEEvT0_iT1_T2_DpNS2_10kernel_argIT3_EE_param_0,
	.param .u32 _ZN3cub18CUB_300001_SM_10006detail9transform16transform_kernelINS2_10policy_hubILb1EN4cuda3std3__45tupleIJN6thrust24THRUST_300001_SM_1000_NS7pointerItNSA_8cuda_cub3tagENSA_11use_defaultESE_EEEEEE10policy1000EiNS7_10__identityENSA_6detail15normal_iteratorINSA_10device_ptrI6__halfEEEEJPtEEEvT0_iT1_T2_DpNS2_10kernel_argIT3_EE_param_1,
	.param .align 1 .b8 _ZN3cub18CUB_300001_SM_10006detail9transform16transform_kernelINS2_10policy_hubILb1EN4cuda3std3__45tupleIJN6thrust24THRUST_300001_SM_1000_NS7pointerItNSA_8cuda_cub3tagENSA_11use_defaultESE_EEEEEE10policy1000EiNS7_10__identityENSA_6detail15normal_iteratorINSA_10device_ptrI6__halfEEEEJPtEEEvT0_iT1_T2_DpNS2_10kernel_argIT3_EE_param_2[1],
	.param .align 8 .b8 _ZN3cub18CUB_300001_SM_10006detail9transform16transform_kernelINS2_10policy_hubILb1EN4cuda3std3__45tupleIJN6thrust24THRUST_300001_SM_1000_NS7pointerItNSA_8cuda_cub3tagENSA_11use_defaultESE_EEEEEE10policy1000EiNS7_10__identityENSA_6detail15normal_iteratorINSA_10device_ptrI6__halfEEEEJPtEEEvT0_iT1_T2_DpNS2_10kernel_argIT3_EE_param_3[8],
	.param .align 8 .b8 _ZN3cub18CUB_300001_SM_10006detail9transform16transform_kernelINS2_10policy_hubILb1EN4cuda3std3__45tupleIJN6thrust24THRUST_300001_SM_1000_NS7pointerItNSA_8cuda_cub3tagENSA_11use_defaultESE_EEEEEE10policy1000EiNS7_10__identityENSA_6detail15normal_iteratorINSA_10device_ptrI6__halfEEEEJPtEEEvT0_iT1_T2_DpNS2_10kernel_argIT3_EE_param_4[16]
)
.maxntid 128
{
	.reg .pred 	%p<51>;
	.reg .b16 	%rs<117>;
	.reg .b32 	%r<105>;
	.reg .b64 	%rd<90>;

	ld.param.u32 	%r63, [_ZN3cub18CUB_300001_SM_10006detail9transform16transform_kernelINS2_10policy_hubILb1EN4cuda3std3__45tupleIJN6thrust24THRUST_300001_SM_1000_NS7pointerItNSA_8cuda_cub3tagENSA_11use_defaultESE_EEEEEE10policy1000EiNS7_10__identityENSA_6detail15normal_iteratorINSA_10device_ptrI6__halfEEEEJPtEEEvT0_iT1_T2_DpNS2_10kernel_argIT3_EE_param_0];
	ld.param.u64 	%rd21, [_ZN3cub18CUB_300001_SM_10006detail9transform16transform_kernelINS2_10policy_hubILb1EN4cuda3std3__45tupleIJN6thrust24THRUST_300001_SM_1000_NS7pointerItNSA_8cuda_cub3tagENSA_11use_defaultESE_EEEEEE10policy1000EiNS7_10__identityENSA_6detail15normal_iteratorINSA_10device_ptrI6__halfEEEEJPtEEEvT0_iT1_T2_DpNS2_10kernel_argIT3_EE_param_4];
	ld.param.u64 	%rd22, [_ZN3cub18CUB_300001_SM_10006detail9transform16transform_kernelINS2_10policy_hubILb1EN4cuda3std3__45tupleIJN6thrust24THRUST_300001_SM_1000_NS7pointerItNSA_8cuda_cub3tagENSA_11use_defaultESE_EEEEEE10policy1000EiNS7_10__identityENSA_6detail15normal_iteratorINSA_10device_ptrI6__halfEEEEJPtEEEvT0_iT1_T2_DpNS2_10kernel_argIT3_EE_param_3];
	ld.param.u32 	%r62, [_ZN3cub18CUB_300001_SM_10006detail9transform16transform_kernelINS2_10policy_hubILb1EN4cuda3std3__45tupleIJN6thrust24THRUST_300001_SM_1000_NS7pointerItNSA_8cuda_cub3tagENSA_11use_defaultESE_EEEEEE10policy1000EiNS7_10__identityENSA_6detail15normal_iteratorINSA_10device_ptrI6__halfEEEEJPtEEEvT0_iT1_T2_DpNS2_10kernel_argIT3_EE_param_1];
	cvta.to.global.u64 	%rd1, %rd22;
	cvta.to.global.u64 	%rd2, %rd21;
	shl.b32 	%r1, %r62, 7;
	mov.u32 	%r64, %ctaid.x;
	mul.lo.s32 	%r2, %r1, %r64;
	sub.s32 	%r3, %r63, %r2;
	min.s32 	%r4, %r1, %r3;
	shl.b32 	%r5, %r4, 1;
	mov.u32 	%r6, %tid.x;
	shl.b32 	%r91, %r6, 7;
	setp.ge.s32 	%p1, %r91, %r5;
	@%p1 bra 	$L__BB4_3;
	mul.wide.u32 	%rd23, %r6, 128;
	add.s64 	%rd24, %rd2, %rd23;
	mul.wide.s32 	%rd25, %r2, 2;
	add.s64 	%rd88, %rd24, %rd25;
$L__BB4_2:
	.pragma "nounroll";
	// begin inline asm
	prefetch.global.L2 [%rd88];
	// end inline asm
	add.s32 	%r91, %r91, 16384;
	add.s64 	%rd88, %rd88, 16384;
	setp.lt.s32 	%p2, %r91, %r5;
	@%p2 bra 	$L__BB4_2;
$L__BB4_3:
	mul.wide.s32 	%rd27, %r2, 2;
	add.s64 	%rd6, %rd2, %rd27;
	add.s64 	%rd7, %rd1, %rd27;
	setp.gt.s32 	%p3, %r1, %r3;
	@%p3 bra 	$L__BB4_17;
	setp.lt.s32 	%p4, %r62, 1;
	@%p4 bra 	$L__BB4_88;
	and.b32  	%r10, %r62, 15;
	setp.lt.u32 	%p5, %r62, 16;
	mov.b32 	%r100, 0;
	@%p5 bra 	$L__BB4_8;
	and.b32  	%r100, %r62, 2147483632;
	neg.s32 	%r93, %r100;
	add.s32 	%r92, %r6, 1152;
	mul.wide.u32 	%rd28, %r6, 2;
	or.b64  	%rd89, %rd28, 2048;
$L__BB4_7:
	.pragma "nounroll";
	mul.wide.s32 	%rd29, %r92, 2;
	add.s64 	%rd30, %rd29, 768;
	add.s64 	%rd31, %rd6, %rd89;
	ld.global.u16 	%rs2, [%rd31+-2048];
	// begin inline asm
	cvt.rn.f16.u16 %rs1, %rs2;
	// end inline asm
	add.s64 	%rd32, %rd7, %rd89;
	st.global.u16 	[%rd32+-2048], %rs1;
	ld.global.u16 	%rs4, [%rd31+-1792];
	// begin inline asm
	cvt.rn.f16.u16 %rs3, %rs4;
	// end inline asm
	st.global.u16 	[%rd32+-1792], %rs3;
	ld.global.u16 	%rs6, [%rd31+-1536];
	// begin inline asm
	cvt.rn.f16.u16 %rs5, %rs6;
	// end inline asm
	st.global.u16 	[%rd32+-1536], %rs5;
	ld.global.u16 	%rs8, [%rd31+-1280];
	// begin inline asm
	cvt.rn.f16.u16 %rs7, %rs8;
	// end inline asm
	st.global.u16 	[%rd32+-1280], %rs7;
	ld.global.u16 	%rs10, [%rd31+-1024];
	// begin inline asm
	cvt.rn.f16.u16 %rs9, %rs10;
	// end inline asm
	st.global.u16 	[%rd32+-1024], %rs9;
	ld.global.u16 	%rs12, [%rd31+-768];
	// begin inline asm
	cvt.rn.f16.u16 %rs11, %rs12;
	// end inline asm
	st.global.u16 	[%rd32+-768], %rs11;
	ld.global.u16 	%rs14, [%rd31+-512];
	// begin inline asm
	cvt.rn.f16.u16 %rs13, %rs14;
	// end inline asm
	st.global.u16 	[%rd32+-512], %rs13;
	ld.global.u16 	%rs16, [%rd31+-256];
	// begin inline asm
	cvt.rn.f16.u16 %rs15, %rs16;
	// end inline asm
	st.global.u16 	[%rd32+-256], %rs15;
	ld.global.u16 	%rs18, [%rd31];
	// begin inline asm
	cvt.rn.f16.u16 %rs17, %rs18;
	// end inline asm
	st.global.u16 	[%rd32], %rs17;
	add.s64 	%rd33, %rd6, %rd30;
	ld.global.u16 	%rs20, [%rd33+-768];
	// begin inline asm
	cvt.rn.f16.u16 %rs19, %rs20;
	// end inline asm
	add.s64 	%rd34, %rd7, %rd30;
	st.global.u16 	[%rd34+-768], %rs19;
	ld.global.u16 	%rs22, [%rd33+-512];
	// begin inline asm
	cvt.rn.f16.u16 %rs21, %rs22;
	// end inline asm
	st.global.u16 	[%rd34+-512], %rs21;
	ld.global.u16 	%rs24, [%rd33+-256];
	// begin inline asm
	cvt.rn.f16.u16 %rs23, %rs24;
	// end inline asm
	st.global.u16 	[%rd34+-256], %rs23;
	ld.global.u16 	%rs26, [%rd33];
	// begin inline asm
	cvt.rn.f16.u16 %rs25, %rs26;
	// end inline asm
	st.global.u16 	[%rd34], %rs25;
	ld.global.u16 	%rs28, [%rd33+256];
	// begin inline asm
	cvt.rn.f16.u16 %rs27, %rs28;
	// end inline asm
	st.global.u16 	[%rd34+256], %rs27;
	ld.global.u16 	%rs30, [%rd33+512];
	// begin inline asm
	cvt.rn.f16.u16 %rs29, %rs30;
	// end inline asm
	st.global.u16 	[%rd34+512], %rs29;
	ld.global.u16 	%rs32, [%rd33+768];
	// begin inline asm
	cvt.rn.f16.u16 %rs31, %rs32;
	// end inline asm
	st.global.u16 	[%rd34+768], %rs31;
	add.s32 	%r93, %r93, 16;
	add.s32 	%r92, %r92, 2048;
	add.s64 	%rd89, %rd89, 4096;
	setp.eq.s32 	%p6, %r93, 0;
	@%p6 bra 	$L__BB4_8;
	bra.uni 	$L__BB4_7;
$L__BB4_8:
	setp.eq.s32 	%p7, %r10, 0;
	@%p7 bra 	$L__BB4_88;
	and.b32  	%r50, %r62, 7;
	setp.lt.u32 	%p8, %r10, 8;
	@%p8 bra 	$L__BB4_11;
	shl.b32 	%r66, %r100, 7;
	add.s32 	%r67, %r66, %r6;
	mul.wide.s32 	%rd35, %r67, 2;
	add.s64 	%rd36, %rd6, %rd35;
	ld.global.u16 	%rs34, [%rd36];
	// begin inline asm
	cvt.rn.f16.u16 %rs33, %rs34;
	// end inline asm
	add.s64 	%rd37, %rd7, %rd35;
	st.global.u16 	[%rd37], %rs33;
	ld.global.u16 	%rs36, [%rd36+256];
	// begin inline asm
	cvt.rn.f16.u16 %rs35, %rs36;
	// end inline asm
	st.global.u16 	[%rd37+256], %rs35;
	ld.global.u16 	%rs38, [%rd36+512];
	// begin inline asm
	cvt.rn.f16.u16 %rs37, %rs38;
	// end inline asm
	st.global.u16 	[%rd37+512], %rs37;
	ld.global.u16 	%rs40, [%rd36+768];
	// begin inline asm
	cvt.rn.f16.u16 %rs39, %rs40;
	// end inline asm
	st.global.u16 	[%rd37+768], %rs39;
	ld.global.u16 	%rs42, [%rd36+1024];
	// begin inline asm
	cvt.rn.f16.u16 %rs41, %rs42;
	// end inline asm
	st.global.u16 	[%rd37+1024], %rs41;
	ld.global.u16 	%rs44, [%rd36+1280];
	// begin inline asm
	cvt.rn.f16.u16 %rs43, %rs44;
	// end inline asm
	st.global.u16 	[%rd37+1280], %rs43;
	ld.global.u16 	%rs46, [%rd36+1536];
	// begin inline asm
	cvt.rn.f16.u16 %rs45, %rs46;
	// end inline asm
	st.global.u16 	[%rd37+1536], %rs45;
	ld.global.u16 	%rs48, [%rd36+1792];
	// begin inline asm
	cvt.rn.f16.u16 %rs47, %rs48;
	// end inline asm
	st.global.u16 	[%rd37+1792], %rs47;
	add.s32 	%r100, %r100, 8;
$L__BB4_11:
	setp.eq.s32 	%p9, %r50, 0;
	@%p9 bra 	$L__BB4_88;
	and.b32  	%r53, %r62, 3;
	setp.lt.u32 	%p10, %r50, 4;
	@%p10 bra 	$L__BB4_14;
	shl.b32 	%r68, %r100, 7;
	add.s32 	%r69, %r68, %r6;
	mul.wide.s32 	%rd38, %r69, 2;
	add.s64 	%rd39, %rd6, %rd38;
	ld.global.u16 	%rs50, [%rd39];
	// begin inline asm
	cvt.rn.f16.u16 %rs49, %rs50;
	// end inline asm
	add.s64 	%rd40, %rd7, %rd38;
	st.global.u16 	[%rd40], %rs49;
	ld.global.u16 	%rs52, [%rd39+256];
	// begin inline asm
	cvt.rn.f16.u16 %rs51, %rs52;
	// end inline asm
	st.global.u16 	[%rd40+256], %rs51;
	ld.global.u16 	%rs54, [%rd39+512];
	// begin inline asm
	cvt.rn.f16.u16 %rs53, %rs54;
	// end inline asm
	st.global.u16 	[%rd40+512], %rs53;
	ld.global.u16 	%rs56, [%rd39+768];
	// begin inline asm
	cvt.rn.f16.u16 %rs55, %rs56;
	// end inline asm
	st.global.u16 	[%rd40+768], %rs55;
	add.s32 	%r100, %r100, 4;
$L__BB4_14:
	setp.eq.s32 	%p11, %r53, 0;
	@%p11 bra 	$L__BB4_88;
	shl.b32 	%r70, %r100, 7;
	add.s32 	%r104, %r6, %r70;
	neg.s32 	%r103, %r53;
$L__BB4_16:
	.pragma "nounroll";
	mul.wide.s32 	%rd42, %r104, 2;
	add.s64 	%rd43, %rd7, %rd42;
	add.s64 	%rd44, %rd6, %rd42;
	ld.global.u16 	%rs58, [%rd44];
	// begin inline asm
	cvt.rn.f16.u16 %rs57, %rs58;
	// end inline asm
	st.global.u16 	[%rd43], %rs57;
	add.s32 	%r104, %r104, 128;
	add.s32 	%r103, %r103, 1;
	setp.ne.s32 	%p12, %r103, 0;
	@%p12 bra 	$L__BB4_16;
	bra.uni 	$L__BB4_88;
$L__BB4_17:
	setp.lt.s32 	%p13, %r62, 1;
	@%p13 bra 	$L__BB4_88;
	and.b32  	%r14, %r62, 15;
	setp.lt.u32 	%p14, %r62, 16;
	mov.b32 	%r95, 0;
	@%p14 bra 	$L__BB4_53;
	and.b32  	%r95, %r62, 2147483632;
	mov.b32 	%r94, 0;
$L__BB4_20:
	.pragma "nounroll";
	shl.b32 	%r73, %r94, 7;
	add.s32 	%r21, %r73, %r6;
	setp.ge.s32 	%p15, %r21, %r4;
	@%p15 bra 	$L__BB4_22;
	mul.wide.u32 	%rd45, %r21, 2;
	add.s64 	%rd46, %rd6, %rd45;
	ld.global.u16 	%rs60, [%rd46];
	// begin inline asm
	cvt.rn.f16.u16 %rs59, %rs60;
	// end inline asm
	add.s64 	%rd47, %rd7, %rd45;
	st.global.u16 	[%rd47], %rs59;
$L__BB4_22:
	add.s32 	%r22, %r21, 128;
	setp.ge.s32 	%p16, %r22, %r4;
	@%p16 bra 	$L__BB4_24;
	mul.wide.u32 	%rd48, %r22, 2;
	add.s64 	%rd49, %rd6, %rd48;
	ld.global.u16 	%rs62, [%rd49];
	// begin inline asm
	cvt.rn.f16.u16 %rs61, %rs62;
	// end inline asm
	add.s64 	%rd50, %rd7, %rd48;
	st.global.u16 	[%rd50], %rs61;
$L__BB4_24:
	add.s32 	%r23, %r21, 256;
	setp.ge.s32 	%p17, %r23, %r4;
	@%p17 bra 	$L__BB4_26;
	mul.wide.u32 	%rd51, %r23, 2;
	add.s64 	%rd52, %rd6, %rd51;
	ld.global.u16 	%rs64, [%rd52];
	// begin inline asm
	cvt.rn.f16.u16 %rs63, %rs64;
	// end inline asm
	add.s64 	%rd53, %rd7, %rd51;
	st.global.u16 	[%rd53], %rs63;
$L__BB4_26:
	add.s32 	%r24, %r21, 384;
	setp.ge.s32 	%p18, %r24, %r4;
	@%p18 bra 	$L__BB4_28;
	mul.wide.u32 	%rd54, %r24, 2;
	add.s64 	%rd55, %rd6, %rd54;
	ld.global.u16 	%rs66, [%rd55];
	// begin inline asm
	cvt.rn.f16.u16 %rs65, %rs66;
	// end inline asm
	add.s64 	%rd56, %rd7, %rd54;
	st.global.u16 	[%rd56], %rs65;
$L__BB4_28:
	add.s32 	%r25, %r21, 512;
	setp.ge.s32 	%p19, %r25, %r4;
	@%p19 bra 	$L__BB4_30;
	mul.wide.u32 	%rd57, %r25, 2;
	add.s64 	%rd58, %rd6, %rd57;
	ld.global.u16 	%rs68, [%rd58];
	// begin inline asm
	cvt.rn.f16.u16 %rs67, %rs68;
	// end inline asm
	add.s64 	%rd59, %rd7, %rd57;
	st.global.u16 	[%rd59], %rs67;
$L__BB4_30:
	add.s32 	%r26, %r21, 640;
	setp.ge.s32 	%p20, %r26, %r4;
	@%p20 bra 	$L__BB4_32;
	mul.wide.u32 	%rd60, %r26, 2;
	add.s64 	%rd61, %rd6, %rd60;
	ld.global.u16 	%rs70, [%rd61];
	// begin inline asm
	cvt.rn.f16.u16 %rs69, %rs70;
	// end inline asm
	add.s64 	%rd62, %rd7, %rd60;
	st.global.u16 	[%rd62], %rs69;
$L__BB4_32:
	add.s32 	%r27, %r21, 768;
	setp.ge.s32 	%p21, %r27, %r4;
	@%p21 bra 	$L__BB4_34;
	mul.wide.u32 	%rd63, %r27, 2;
	add.s64 	%rd64, %rd6, %rd63;
	ld.global.u16 	%rs72, [%rd64];
	// begin inline asm
	cvt.rn.f16.u16 %rs71, %rs72;
	// end inline asm
	add.s64 	%rd65, %rd7, %rd63;
	st.global.u16 	[%rd65], %rs71;
$L__BB4_34:
	add.s32 	%r28, %r21, 896;
	setp.ge.s32 	%p22, %r28, %r4;
	@%p22 bra 	$L__BB4_36;
	mul.wide.u32 	%rd66, %r28, 2;
	add.s64 	%rd67, %rd6, %rd66;
	ld.global.u16 	%rs74, [%rd67];
	// begin inline asm
	cvt.rn.f16.u16 %rs73, %rs74;
	// end inline asm
	add.s64 	%rd68, %rd7, %rd66;
	st.global.u16 	[%rd68], %rs73;
$L__BB4_36:
	add.s32 	%r29, %r21, 1024;
	setp.ge.s32 	%p23, %r29, %r4;
	@%p23 bra 	$L__BB4_38;
	mul.wide.u32 	%rd69, %r29, 2;
	add.s64 	%rd70, %rd6, %rd69;
	ld.global.u16 	%rs76, [%rd70];
	// begin inline asm
	cvt.rn.f16.u16 %rs75, %rs76;
	// end inline asm
	add.s64 	%rd71, %rd7, %rd69;
	st.global.u16 	[%rd71], %rs75;
$L__BB4_38:
	add.s32 	%r74, %r21, 1152;
	setp.ge.s32 	%p24, %r74, %r4;
	mul.wide.s32 	%rd72, %r74, 2;
	add.s64 	%rd11, %rd6, %rd72;
	add.s64 	%rd12, %rd7, %rd72;
	@%p24 bra 	$L__BB4_40;
	ld.global.u16 	%rs78, [%rd11];
	// begin inline asm
	cvt.rn.f16.u16 %rs77, %rs78;
	// end inline asm
	st.global.u16 	[%rd12], %rs77;
$L__BB4_40:
	add.s32 	%r75, %r21, 1280;
	setp.ge.s32 	%p25, %r75, %r4;
	@%p25 bra 	$L__BB4_42;
	ld.global.u16 	%rs80, [%rd11+256];
	// begin inline asm
	cvt.rn.f16.u16 %rs79, %rs80;
	// end inline asm
	st.global.u16 	[%rd12+256], %rs79;
$L__BB4_42:
	add.s32 	%r76, %r21, 1408;
	setp.ge.s32 	%p26, %r76, %r4;
	@%p26 bra 	$L__BB4_44;
	ld.global.u16 	%rs82, [%rd11+512];
	// begin inline asm
	cvt.rn.f16.u16 %rs81, %rs82;
	// end inline asm
	st.global.u16 	[%rd12+512], %rs81;
$L__BB4_44:
	add.s32 	%r77, %r21, 1536;
	setp.ge.s32 	%p27, %r77, %r4;
	@%p27 bra 	$L__BB4_46;
	ld.global.u16 	%rs84, [%rd11+768];
	// begin inline asm
	cvt.rn.f16.u16 %rs83, %rs84;
	// end inline asm
	st.global.u16 	[%rd12+768], %rs83;
$L__BB4_46:
	add.s32 	%r78, %r21, 1664;
	setp.ge.s32 	%p28, %r78, %r4;
	@%p28 bra 	$L__BB4_48;
	ld.global.u16 	%rs86, [%rd11+1024];
	// begin inline asm
	cvt.rn.f16.u16 %rs85, %rs86;
	// end inline asm
	st.global.u16 	[%rd12+1024], %rs85;
$L__BB4_48:
	add.s32 	%r79, %r21, 1792;
	setp.ge.s32 	%p29, %r79, %r4;
	@%p29 bra 	$L__BB4_50;
	ld.global.u16 	%rs88, [%rd11+1280];
	// begin inline asm
	cvt.rn.f16.u16 %rs87, %rs88;
	// end inline asm
	st.global.u16 	[%rd12+1280], %rs87;
$L__BB4_50:
	add.s32 	%r80, %r21, 1920;
	setp.ge.s32 	%p30, %r80, %r4;
	@%p30 bra 	$L__BB4_52;
	ld.global.u16 	%rs90, [%rd11+1536];
	// begin inline asm
	cvt.rn.f16.u16 %rs89, %rs90;
	// end inline asm
	st.global.u16 	[%rd12+1536], %rs89;
$L__BB4_52:
	add.s32 	%r94, %r94, 16;
	setp.ne.s32 	%p31, %r94, %r95;
	@%p31 bra 	$L__BB4_20;
$L__BB4_53:
	setp.eq.s32 	%p32, %r14, 0;
	@%p32 bra 	$L__BB4_88;
	and.b32  	%r32, %r62, 7;
	setp.lt.u32 	%p33, %r14, 8;
	@%p33 bra 	$L__BB4_72;
	shl.b32 	%r81, %r95, 7;
	add.s32 	%r33, %r81, %r6;
	setp.ge.s32 	%p34, %r33, %r4;
	mul.wide.s32 	%rd73, %r33, 2;
	add.s64 	%rd13, %rd6, %rd73;
	add.s64 	%rd14, %rd7, %rd73;
	@%p34 bra 	$L__BB4_57;
	ld.global.u16 	%rs92, [%rd13];
	// begin inline asm
	cvt.rn.f16.u16 %rs91, %rs92;
	// end inline asm
	st.global.u16 	[%rd14], %rs91;
$L__BB4_57:
	add.s32 	%r82, %r33, 128;
	setp.ge.s32 	%p35, %r82, %r4;
	@%p35 bra 	$L__BB4_59;
	ld.global.u16 	%rs94, [%rd13+256];
	// begin inline asm
	cvt.rn.f16.u16 %rs93, %rs94;
	// end inline asm
	st.global.u16 	[%rd14+256], %rs93;
$L__BB4_59:
	add.s32 	%r83, %r33, 256;
	setp.ge.s32 	%p36, %r83, %r4;
	@%p36 bra 	$L__BB4_61;
	ld.global.u16 	%rs96, [%rd13+512];
	// begin inline asm
	cvt.rn.f16.u16 %rs95, %rs96;
	// end inline asm
	st.global.u16 	[%rd14+512], %rs95;
$L__BB4_61:
	add.s32 	%r84, %r33, 384;
	setp.ge.s32 	%p37, %r84, %r4;
	@%p37 bra 	$L__BB4_63;
	ld.global.u16 	%rs98, [%rd13+768];
	// begin inline asm
	cvt.rn.f16.u16 %rs97, %rs98;
	// end inline asm
	st.global.u16 	[%rd14+768], %rs97;
$L__BB4_63:
	add.s32 	%r85, %r33, 512;
	setp.ge.s32 	%p38, %r85, %r4;
	@%p38 bra 	$L__BB4_65;
	ld.global.u16 	%rs100, [%rd13+1024];
	// begin inline asm
	cvt.rn.f16.u16 %rs99, %rs100;
	// end inline asm
	st.global.u16 	[%rd14+1024], %rs99;
$L__BB4_65:
	add.s32 	%r86, %r33, 640;
	setp.ge.s32 	%p39, %r86, %r4;
	@%p39 bra 	$L__BB4_67;
	ld.global.u16 	%rs102, [%rd13+1280];
	// begin inline asm
	cvt.rn.f16.u16 %rs101, %rs102;
	// end inline asm
	st.global.u16 	[%rd14+1280], %rs101;
$L__BB4_67:
	add.s32 	%r87, %r33, 768;
	setp.ge.s32 	%p40, %r87, %r4;
	@%p40 bra 	$L__BB4_69;
	ld.global.u16 	%rs104, [%rd13+1536];
	// begin inline asm
	cvt.rn.f16.u16 %rs103, %rs104;
	// end inline asm
	st.global.u16 	[%rd14+1536], %rs103;
$L__BB4_69:
	add.s32 	%r88, %r33, 896;
	setp.ge.s32 	%p41, %r88, %r4;
	@%p41 bra 	$L__BB4_71;
	ld.global.u16 	%rs106, [%rd13+1792];
	// begin inline asm
	cvt.rn.f16.u16 %rs105, %rs106;
	// end inline asm
	st.global.u16 	[%rd14+1792], %rs105;
$L__BB4_71:
	add.s32 	%r95, %r95, 8;
$L__BB4_72:
	setp.eq.s32 	%p42, %r32, 0;
	@%p42 bra 	$L__BB4_88;
	and.b32  	%r36, %r62, 3;
	setp.lt.u32 	%p43, %r32, 4;
	@%p43 bra 	$L__BB4_83;
	shl.b32 	%r89, %r95, 7;
	add.s32 	%r37, %r89, %r6;
	setp.ge.s32 	%p44, %r37, %r4;
	@%p44 bra 	$L__BB4_76;
	mul.wide.s32 	%rd74, %r37, 2;
	add.s64 	%rd75, %rd6, %rd74;
	ld.global.u16 	%rs108, [%rd75];
	// begin inline asm
	cvt.rn.f16.u16 %rs107, %rs108;
	// end inline asm
	add.s64 	%rd76, %rd7, %rd74;
	st.global.u16 	[%rd76], %rs107;
$L__BB4_76:
	add.s32 	%r38, %r37, 128;
	setp.ge.s32 	%p45, %r38, %r4;
	@%p45 bra 	$L__BB4_78;
	mul.wide.s32 	%rd77, %r38, 2;
	add.s64 	%rd78, %rd6, %rd77;
	ld.global.u16 	%rs110, [%rd78];
	// begin inline asm
	cvt.rn.f16.u16 %rs109, %rs110;
	// end inline asm
	add.s64 	%rd79, %rd7, %rd77;
	st.global.u16 	[%rd79], %rs109;
$L__BB4_78:
	add.s32 	%r39, %r37, 256;
	setp.ge.s32 	%p46, %r39, %r4;
	@%p46 bra 	$L__BB4_80;
	mul.wide.s32 	%rd80, %r39, 2;
	add.s64 	%rd81, %rd6, %rd80;
	ld.global.u16 	%rs112, [%rd81];
	// begin inline asm
	cvt.rn.f16.u16 %rs111, %rs112;
	// end inline asm
	add.s64 	%rd82, %rd7, %rd80;
	st.global.u16 	[%rd82], %rs111;
$L__BB4_80:
	add.s32 	%r40, %r37, 384;
	setp.ge.s32 	%p47, %r40, %r4;
	@%p47 bra 	$L__BB4_82;
	mul.wide.s32 	%rd83, %r40, 2;
	add.s64 	%rd84, %rd6, %rd83;
	ld.global.u16 	%rs114, [%rd84];
	// begin inline asm
	cvt.rn.f16.u16 %rs113, %rs114;
	// end inline asm
	add.s64 	%rd85, %rd7, %rd83;
	st.global.u16 	[%rd85], %rs113;
$L__BB4_82:
	add.s32 	%r95, %r95, 4;
$L__BB4_83:
	setp.eq.s32 	%p48, %r36, 0;
	@%p48 bra 	$L__BB4_88;
	shl.b32 	%r90, %r95, 7;
	add.s32 	%r99, %r6, %r90;
	neg.s32 	%r98, %r36;
$L__BB4_85:
	.pragma "nounroll";
	mul.wide.s32 	%rd87, %r99, 2;
	add.s64 	%rd17, %rd7, %rd87;
	add.s64 	%rd18, %rd6, %rd87;
	setp.ge.s32 	%p49, %r99, %r4;
	@%p49 bra 	$L__BB4_87;
	ld.global.u16 	%rs116, [%rd18];
	// begin inline asm
	cvt.rn.f16.u16 %rs115, %rs116;
	// end inline asm
	st.global.u16 	[%rd17], %rs115;
$L__BB4_87:
	add.s32 	%r99, %r99, 128;
	add.s32 	%r98, %r98, 1;
	setp.eq.s32 	%p50, %r98, 0;
	@%p50 bra 	$L__BB4_88;
	bra.uni 	$L__BB4_85;
$L__BB4_88:
	ret;

}
	// .globl	_ZN3cub18CUB_300001_SM_10006detail9transform16transform_kernelINS2_10policy_hubILb1EN4cuda3std3__45tupleIJN6thrust24THRUST_300001_SM_1000_NS7pointerItNSA_8cuda_cub3tagENSA_11use_defaultESE_EEEEEE10policy1000ElNS7_10__identityENSA_6detail15normal_iteratorINSA_10device_ptrI6__halfEEEEJPtEEEvT0_iT1_T2_DpNS2_10kernel_argIT3_EE
.visible .entry _ZN3cub18CUB_300001_SM_10006detail9transform16transform_kernelINS2_10policy_hubILb1EN4cuda3std3__45tupleIJN6thrust24THRUST_300001_SM_1000_NS7pointerItNSA_8cuda_cub3tagENSA_11use_defaultESE_EEEEEE10policy1000ElNS7_10__identityENSA_6detail15normal_iteratorINSA_10device_ptrI6__halfEEEEJPtEEEvT0_iT1_T2_DpNS2_10kernel_argIT3_EE(
	.param .u64 _ZN3cub18CUB_300001_SM_10006detail9transform16transform_kernelINS2_10policy_hubILb1EN4cuda3std3__45tupleIJN6thrust24THRUST_300001_SM_1000_NS7pointerItNSA_8cuda_cub3tagENSA_11use_defaultESE_EEEEEE10policy1000ElNS7_10__identityENSA_6detail15normal_iteratorINSA_10device_ptrI6__halfEEEEJPtEEEvT0_iT1_T2_DpNS2_10kernel_argIT3_EE_param_0,
	.param .u32 _ZN3cub18CUB_300001_SM_10006detail9transform16transform_kernelINS2_10policy_hubILb1EN4cuda3std3__45tupleIJN6thrust24THRUST_300001_SM_1000_NS7pointerItNSA_8cuda_cub3tagENSA_11use_defaultESE_EEEEEE10policy1000ElNS7_10__identityENSA_6detail15normal_iteratorINSA_10device_ptrI6__halfEEEEJPtEEEvT0_iT1_T2_DpNS2_10kernel_argIT3_EE_param_1,
	.param .align 1 .b8 _ZN3cub18CUB_300001_SM_10006detail9transform16transform_kernelINS2_10policy_hubILb1EN4cuda3std3__45tupleIJN6thrust24THRUST_300001_SM_1000_NS7pointerItNSA_8cuda_cub3tagENSA_11use_defaultESE_EEEEEE10policy1000ElNS7_10__identityENSA_6detail15normal_iteratorINSA_10device_ptrI6__halfEEEEJPtEEEvT0_iT1_T2_DpNS2_10kernel_argIT3_EE_param_2[1],
	.param .align 8 .b8 _ZN3cub18CUB_300001_SM_10006detail9transform16transform_kernelINS2_10policy_hubILb1EN4cuda3std3__45tupleIJN6thrust24THRUST_300001_SM_1000_NS7pointerItNSA_8cuda_cub3tagENSA_11use_defaultESE_EEEEEE10policy1000ElNS7_10__identityENSA_6detail15normal_iteratorINSA_10device_ptrI6__halfEEEEJPtEEEvT0_iT1_T2_DpNS2_10kernel_argIT3_EE_param_3[8],
	.param .align 8 .b8 _ZN3cub18CUB_300001_SM_10006detail9transform16transform_kernelINS2_10policy_hubILb1EN4cuda3std3__45tupleIJN6thrust24THRUST_300001_SM_1000_NS7pointerItNSA_8cuda_cub3tagENSA_11use_defaultESE_EEEEEE10policy1000ElNS7_10__identityENSA_6detail15normal_iteratorINSA_10device_ptrI6__halfEEEEJPtEEEvT0_iT1_T2_DpNS2_10kernel_argIT3_EE_param_4[16]
)
.maxntid 128
{
	.reg .pred 	%p<51>;
	.reg .b16 	%rs<117>;
	.reg .b32 	%r<102>;
	.reg .b64 	%rd<96>;

	ld.param.u64 	%rd22, [_ZN3cub18CUB_300001_SM_10006detail9transform16transform_kernelINS2_10policy_hubILb1EN4cuda3std3__45tupleIJN6thrust24THRUST_300001_SM_1000_NS7pointerItNSA_8cuda_cub3tagENSA_11use_defaultESE_EEEEEE10policy1000ElNS7_10__identityENSA_6detail15normal_iteratorINSA_10device_ptrI6__halfEEEEJPtEEEvT0_iT1_T2_DpNS2_10kernel_argIT3_EE_param_0];
	ld.param.u64 	%rd23, [_ZN3cub18CUB_300001_SM_10006detail9transform16transform_kernelINS2_10policy_hubILb1EN4cuda3std3__45tupleIJN6thrust24THRUST_300001_SM_1000_NS7pointerItNSA_8cuda_cub3tagENSA_11use_defaultESE_EEEEEE10policy1000ElNS7_10__identityENSA_6detail15normal_iteratorINSA_10device_ptrI6__halfEEEEJPtEEEvT0_iT1_T2_DpNS2_10kernel_argIT3_EE_param_4];
	ld.param.u64 	%rd24, [_ZN3cub18CUB_300001_SM_10006detail9transform16transform_kernelINS2_10policy_hubILb1EN4cuda3std3__45tupleIJN6thrust24THRUST_300001_SM_1000_NS7pointerItNSA_8cuda_cub3tagENSA_11use_defaultESE_EEEEEE10policy1000ElNS7_10__identityENSA_6detail15normal_iteratorINSA_10device_ptrI6__halfEEEEJPtEEEvT0_iT1_T2_DpNS2_10kernel_argIT3_EE_param_3];
	ld.param.u32 	%r60, [_ZN3cub18CUB_300001_SM_10006detail9transform16transform_kernelINS2_10policy_hubILb1EN4cuda3std3__45tupleIJN6thrust24THRUST_300001_SM_1000_NS7pointerItNSA_8cuda_cub3tagENSA_11use_defaultESE_EEEEEE10policy1000ElNS7_10__identityENSA_6detail15normal_iteratorINSA_10device_ptrI6__halfEEEEJPtEEEvT0_iT1_T2_DpNS2_10kernel_argIT3_EE_param_1];
	cvta.to.global.u64 	%rd1, %rd24;
	cvta.to.global.u64 	%rd2, %rd23;
	shl.b32 	%r1, %r60, 7;
	mov.u32 	%r61, %ctaid.x;
	cvt.u64.u32 	%rd25, %r61;
	cvt.s64.s32 	%rd26, %r1;
	mul.lo.s64 	%rd3, %rd26, %rd25;
	sub.s64 	%rd27, %rd22, %rd3;
	min.s64 	%rd28, %rd27, %rd26;
	cvt.u32.u64 	%r2, %rd28;
	shl.b32 	%r3, %r2, 1;
	mov.u32 	%r4, %tid.x;
	shl.b32 	%r88, %r4, 7;
	setp.ge.s32 	%p1, %r88, %r3;
	@%p1 bra 	$L__BB5_3;
	shl.b64 	%rd29, %rd3, 1;
	add.s64 	%rd30, %rd2, %rd29;
	mul.wide.u32 	%rd31, %r4, 128;
	add.s64 	%rd94, %rd30, %rd31;
$L__BB5_2:
	.pragma "nounroll";
	// begin inline asm
	prefetch.global.L2 [%rd94];
	// end inline asm
	add.s32 	%r88, %r88, 16384;
	add.s64 	%rd94, %rd94, 16384;
	setp.lt.s32 	%p2, %r88, %r3;
	@%p2 bra 	$L__BB5_2;
$L__BB5_3:
	shl.b64 	%rd33, %rd3, 1;
	add.s64 	%rd7, %rd2, %rd33;
	add.s64 	%rd8, %rd1, %rd33;
	setp.eq.s32 	%p3, %r1, %r2;
	@%p3 bra 	$L__BB5_75;
	setp.lt.s32 	%p4, %r60, 1;
	@%p4 bra 	$L__BB5_88;
	and.b32  	%r8, %r60, 15;
	setp.lt.u32 	%p5, %r60, 16;
	mov.b32 	%r97, 0;
	@%p5 bra 	$L__BB5_40;
	and.b32  	%r97, %r60, 2147483632;
	mov.b32 	%r91, 0;
$L__BB5_7:
	.pragma "nounroll";
	shl.b32 	%r64, %r91, 7;
	add.s32 	%r19, %r64, %r4;
	setp.ge.s32 	%p6, %r19, %r2;
	@%p6 bra 	$L__BB5_9;
	mul.wide.u32 	%rd34, %r19, 2;
	add.s64 	%rd35, %rd7, %rd34;
	ld.global.u16 	%rs2, [%rd35];
	// begin inline asm
	cvt.rn.f16.u16 %rs1, %rs2;
	// end inline asm
	add.s64 	%rd36, %rd8, %rd34;
	st.global.u16 	[%rd36], %rs1;
$L__BB5_9:
	add.s32 	%r20, %r19, 128;
	setp.ge.s32 	%p7, %r20, %r2;
	@%p7 bra 	$L__BB5_11;
	mul.wide.u32 	%rd37, %r20, 2;
	add.s64 	%rd38, %rd7, %rd37;
	ld.global.u16 	%rs4, [%rd38];
	// begin inline asm
	cvt.rn.f16.u16 %rs3, %rs4;
	// end inline asm
	add.s64 	%rd39, %rd8, %rd37;
	st.global.u16 	[%rd39], %rs3;
$L__BB5_11:
	add.s32 	%r21, %r19, 256;
	setp.ge.s32 	%p8, %r21, %r2;
	@%p8 bra 	$L__BB5_13;
	mul.wide.u32 	%rd40, %r21, 2;
	add.s64 	%rd41, %rd7, %rd40;
	ld.global.u16 	%rs6, [%rd41];
	// begin inline asm
	cvt.rn.f16.u16 %rs5, %rs6;
	// end inline asm
	add.s64 	%rd42, %rd8, %rd40;
	st.global.u16 	[%rd42], %rs5;
$L__BB5_13:
	add.s32 	%r22, %r19, 384;
	setp.ge.s32 	%p9, %r22, %r2;
	@%p9 bra 	$L__BB5_15;
	mul.wide.u32 	%rd43, %r22, 2;
	add.s64 	%rd44, %rd7, %rd43;
	ld.global.u16 	%rs8, [%rd44];
	// begin inline asm
	cvt.rn.f16.u16 %rs7, %rs8;
	// end inline asm
	add.s64 	%rd45, %rd8, %rd43;
	st.global.u16 	[%rd45], %rs7;
$L__BB5_15:
	add.s32 	%r23, %r19, 512;
	setp.ge.s32 	%p10, %r23, %r2;
	@%p10 bra 	$L__BB5_17;
	mul.wide.u32 	%rd46, %r23, 2;
	add.s64 	%rd47, %rd7, %rd46;
	ld.global.u16 	%rs10, [%rd47];
	// begin inline asm
	cvt.rn.f16.u16 %rs9, %rs10;
	// end inline asm
	add.s64 	%rd48, %rd8, %rd46;
	st.global.u16 	[%rd48], %rs9;
$L__BB5_17:
	add.s32 	%r24, %r19, 640;
	setp.ge.s32 	%p11, %r24, %r2;
	@%p11 bra 	$L__BB5_19;
	mul.wide.u32 	%rd49, %r24, 2;
	add.s64 	%rd50, %rd7, %rd49;
	ld.global.u16 	%rs12, [%rd50];
	// begin inline asm
	cvt.rn.f16.u16 %rs11, %rs12;
	// end inline asm
	add.s64 	%rd51, %rd8, %rd49;
	st.global.u16 	[%rd51], %rs11;
$L__BB5_19:
	add.s32 	%r25, %r19, 768;
	setp.ge.s32 	%p12, %r25, %r2;
	@%p12 bra 	$L__BB5_21;
	mul.wide.u32 	%rd52, %r25, 2;
	add.s64 	%rd53, %rd7, %rd52;
	ld.global.u16 	%rs14, [%rd53];
	// begin inline asm
	cvt.rn.f16.u16 %rs13, %rs14;
	// end inline asm
	add.s64 	%rd54, %rd8, %rd52;
	st.global.u16 	[%rd54], %rs13;
$L__BB5_21:
	add.s32 	%r26, %r19, 896;
	setp.ge.s32 	%p13, %r26, %r2;
	@%p13 bra 	$L__BB5_23;
	mul.wide.u32 	%rd55, %r26, 2;
	add.s64 	%rd56, %rd7, %rd55;
	ld.global.u16 	%rs16, [%rd56];
	// begin inline asm
	cvt.rn.f16.u16 %rs15, %rs16;
	// end inline asm
	add.s64 	%rd57, %rd8, %rd55;
	st.global.u16 	[%rd57], %rs15;
$L__BB5_23:
	add.s32 	%r27, %r19, 1024;
	setp.ge.s32 	%p14, %r27, %r2;
	@%p14 bra 	$L__BB5_25;
	mul.wide.u32 	%rd58, %r27, 2;
	add.s64 	%rd59, %rd7, %rd58;
	ld.global.u16 	%rs18, [%rd59];
	// begin inline asm
	cvt.rn.f16.u16 %rs17, %rs18;
	// end inline asm
	add.s64 	%rd60, %rd8, %rd58;
	st.global.u16 	[%rd60], %rs17;
$L__BB5_25:
	add.s32 	%r65, %r19, 1152;
	setp.ge.s32 	%p15, %r65, %r2;
	mul.wide.s32 	%rd61, %r65, 2;
	add.s64 	%rd12, %rd7, %rd61;
	add.s64 	%rd13, %rd8, %rd61;
	@%p15 bra 	$L__BB5_27;
	ld.global.u16 	%rs20, [%rd12];
	// begin inline asm
	cvt.rn.f16.u16 %rs19, %rs20;
	// end inline asm
	st.global.u16 	[%rd13], %rs19;
$L__BB5_27:
	add.s32 	%r66, %r19, 1280;
	setp.ge.s32 	%p16, %r66, %r2;
	@%p16 bra 	$L__BB5_29;
	ld.global.u16 	%rs22, [%rd12+256];
	// begin inline asm
	cvt.rn.f16.u16 %rs21, %rs22;
	// end inline asm
	st.global.u16 	[%rd13+256], %rs21;
$L__BB5_29:
	add.s32 	%r67, %r19, 1408;
	setp.ge.s32 	%p17, %r67, %r2;
	@%p17 bra 	$L__BB5_31;
	ld.global.u16 	%rs24, [%rd12+512];
	// begin inline asm
	cvt.rn.f16.u16 %rs23, %rs24;
	// end inline asm
	st.global.u16 	[%rd13+512], %rs23;
$L__BB5_31:
	add.s32 	%r68, %r19, 1536;
	setp.ge.s32 	%p18, %r68, %r2;
	@%p18 bra 	$L__BB5_33;
	ld.global.u16 	%rs26, [%rd12+768];
	// begin inline asm
	cvt.rn.f16.u16 %rs25, %rs26;
	// end inline asm
	st.global.u16 	[%rd13+768], %rs25;
$L__BB5_33:
	add.s32 	%r69, %r19, 1664;
	setp.ge.s32 	%p19, %r69, %r2;
	@%p19 bra 	$L__BB5_35;
	ld.global.u16 	%rs28, [%rd12+1024];
	// begin inline asm
	cvt.rn.f16.u16 %rs27, %rs28;
	// end inline asm
	st.global.u16 	[%rd13+1024], %rs27;
$L__BB5_35:
	add.s32 	%r70, %r19, 1792;
	setp.ge.s32 	%p20, %r70, %r2;
	@%p20 bra 	$L__BB5_37;
	ld.global.u16 	%rs30, [%rd12+1280];
	// begin inline asm
	cvt.rn.f16.u16 %rs29, %rs30;
	// end inline asm
	st.global.u16 	[%rd13+1280], %rs29;
$L__BB5_37:
	add.s32 	%r71, %r19, 1920;
	setp.ge.s32 	%p21, %r71, %r2;
	@%p21 bra 	$L__BB5_39;
	ld.global.u16 	%rs32, [%rd12+1536];
	// begin inline asm
	cvt.rn.f16.u16 %rs31, %rs32;
	// end inline asm
	st.global.u16 	[%rd13+1536], %rs31;
$L__BB5_39:
	add.s32 	%r91, %r91, 16;
	setp.eq.s32 	%p22, %r91, %r97;
	@%p22 bra 	$L__BB5_40;
	bra.uni 	$L__BB5_7;
$L__BB5_40:
	setp.eq.s32 	%p23, %r8, 0;
	@%p23 bra 	$L__BB5_88;
	and.b32  	%r43, %r60, 7;
	setp.lt.u32 	%p24, %r8, 8;
	@%p24 bra 	$L__BB5_59;
	shl.b32 	%r72, %r97, 7;
	add.s32 	%r44, %r72, %r4;
	setp.ge.s32 	%p25, %r44, %r2;
	mul.wide.s32 	%rd62, %r44, 2;
	add.s64 	%rd16, %rd7, %rd62;
	add.s64 	%rd17, %rd8, %rd62;
	@%p25 bra 	$L__BB5_44;
	ld.global.u16 	%rs34, [%rd16];
	// begin inline asm
	cvt.rn.f16.u16 %rs33, %rs34;
	// end inline asm
	st.global.u16 	[%rd17], %rs33;
$L__BB5_44:
	add.s32 	%r73, %r44, 128;
	setp.ge.s32 	%p26, %r73, %r2;
	@%p26 bra 	$L__BB5_46;
	ld.global.u16 	%rs36, [%rd16+256];
	// begin inline asm
	cvt.rn.f16.u16 %rs35, %rs36;
	// end inline asm
	st.global.u16 	[%rd17+256], %rs35;
$L__BB5_46:
	add.s32 	%r74, %r44, 256;
	setp.ge.s32 	%p27, %r74, %r2;
	@%p27 bra 	$L__BB5_48;
	ld.global.u16 	%rs38, [%rd16+512];
	// begin inline asm
	cvt.rn.f16.u16 %rs37, %rs38;
	// end inline asm
	st.global.u16 	[%rd17+512], %rs37;
$L__BB5_48:
	add.s32 	%r75, %r44, 384;
	setp.ge.s32 	%p28, %r75, %r2;
	@%p28 bra 	$L__BB5_50;
	ld.global.u16 	%rs40, [%rd16+768];
	// begin inline asm
	cvt.rn.f16.u16 %rs39, %rs40;
	// end inline asm
	st.global.u16 	[%rd17+768], %rs39;
$L__BB5_50:
	add.s32 	%r76, %r44, 512;
	setp.ge.s32 	%p29, %r76, %r2;
	@%p29 bra 	$L__BB5_52;
	ld.global.u16 	%rs42, [%rd16+1024];
	// begin inline asm
	cvt.rn.f16.u16 %rs41, %rs42;
	// end inline asm
	st.global.u16 	[%rd17+1024], %rs41;
$L__BB5_52:
	add.s32 	%r77, %r44, 640;
	setp.ge.s32 	%p30, %r77, %r2;
	@%p30 bra 	$L__BB5_54;
	ld.global.u16 	%rs44, [%rd16+1280];
	// begin inline asm
	cvt.rn.f16.u16 %rs43, %rs44;
	// end inline asm
	st.global.u16 	[%rd17+1280], %rs43;
$L__BB5_54:
	add.s32 	%r78, %r44, 768;
	setp.ge.s32 	%p31, %r78, %r2;
	@%p31 bra 	$L__BB5_56;
	ld.global.u16 	%rs46, [%rd16+1536];
	// begin inline asm
	cvt.rn.f16.u16 %rs45, %rs46;
	// end inline asm
	st.global.u16 	[%rd17+1536], %rs45;
$L__BB5_56:
	add.s32 	%r79, %r44, 896;
	setp.ge.s32 	%p32, %r79, %r2;
	@%p32 bra 	$L__BB5_58;
	ld.global.u16 	%rs48, [%rd16+1792];
	// begin inline asm
	cvt.rn.f16.u16 %rs47, %rs48;
	// end inline asm
	st.global.u16 	[%rd17+1792], %rs47;
$L__BB5_58:
	add.s32 	%r97, %r97, 8;
$L__BB5_59:
	setp.eq.s32 	%p33, %r43, 0;
	@%p33 bra 	$L__BB5_88;
	and.b32  	%r47, %r60, 3;
	setp.lt.u32 	%p34, %r43, 4;
	@%p34 bra 	$L__BB5_70;
	shl.b32 	%r80, %r97, 7;
	add.s32 	%r48, %r80, %r4;
	setp.ge.s32 	%p35, %r48, %r2;
	@%p35 bra 	$L__BB5_63;
	mul.wide.s32 	%rd63, %r48, 2;
	add.s64 	%rd64, %rd7, %rd63;
	ld.global.u16 	%rs50, [%rd64];
	// begin inline asm
	cvt.rn.f16.u16 %rs49, %rs50;
	// end inline asm
	add.s64 	%rd65, %rd8, %rd63;
	st.global.u16 	[%rd65], %rs49;
$L__BB5_63:
	add.s32 	%r49, %r48, 128;
	setp.ge.s32 	%p36, %r49, %r2;
	@%p36 bra 	$L__BB5_65;
	mul.wide.s32 	%rd66, %r49, 2;
	add.s64 	%rd67, %rd7, %rd66;
	ld.global.u16 	%rs52, [%rd67];
	// begin inline asm
	cvt.rn.f16.u16 %rs51, %rs52;
	// end inline asm
	add.s64 	%rd68, %rd8, %rd66;
	st.global.u16 	[%rd68], %rs51;
$L__BB5_65:
	add.s32 	%r50, %r48, 256;
	setp.ge.s32 	%p37, %r50, %r2;
	@%p37 bra 	$L__BB5_67;
	mul.wide.s32 	%rd69, %r50, 2;
	add.s64 	%rd70, %rd7, %rd69;
	ld.global.u16 	%rs54, [%rd70];
	// begin inline asm
	cvt.rn.f16.u16 %rs53, %rs54;
	// end inline asm
	add.s64 	%rd71, %rd8, %rd69;
	st.global.u16 	[%rd71], %rs53;
$L__BB5_67:
	add.s32 	%r51, %r48, 384;
	setp.ge.s32 	%p38, %r51, %r2;
	@%p38 bra 	$L__BB5_69;
	mul.wide.s32 	%rd72, %r51, 2;
	add.s64 	%rd73, %rd7, %rd72;
	ld.global.u16 	%rs56, [%rd73];
	// begin inline asm
	cvt.rn.f16.u16 %rs55, %rs56;
	// end inline asm
	add.s64 	%rd74, %rd8, %rd72;
	st.global.u16 	[%rd74], %rs55;
$L__BB5_69:
	add.s32 	%r97, %r97, 4;
$L__BB5_70:
	setp.eq.s32 	%p39, %r47, 0;
	@%p39 bra 	$L__BB5_88;
	shl.b32 	%r81, %r97, 7;
	add.s32 	%r101, %r4, %r81;
	neg.s32 	%r100, %r47;
$L__BB5_72:
	.pragma "nounroll";
	mul.wide.s32 	%rd76, %r101, 2;
	add.s64 	%rd20, %rd8, %rd76;
	add.s64 	%rd21, %rd7, %rd76;
	setp.ge.s32 	%p40, %r101, %r2;
	@%p40 bra 	$L__BB5_74;
	ld.global.u16 	%rs58, [%rd21];
	// begin inline asm
	cvt.rn.f16.u16 %rs57, %rs58;
	// end inline asm
	st.global.u16 	[%rd20], %rs57;
$L__BB5_74:
	add.s32 	%r101, %r101, 128;
	add.s32 	%r100, %r100, 1;
	setp.ne.s32 	%p41, %r100, 0;
	@%p41 bra 	$L__BB5_72;
	bra.uni 	$L__BB5_88;
$L__BB5_75:
	setp.lt.s32 	%p42, %r60, 1;
	@%p42 bra 	$L__BB5_88;
	and.b32  	%r10, %r60, 15;
	setp.lt.u32 	%p43, %r60, 16;
	mov.b32 	%r93, 0;
	@%p43 bra 	$L__BB5_79;
	and.b32  	%r93, %r60, 2147483632;
	neg.s32 	%r90, %r93;
	add.s32 	%r89, %r4, 1152;
	mul.wide.u32 	%rd77, %r4, 2;
	or.b64  	%rd95, %rd77, 2048;
$L__BB5_78:
	.pragma "nounroll";
	mul.wide.s32 	%rd78, %r89, 2;
	add.s64 	%rd79, %rd78, 768;
	add.s64 	%rd80, %rd7, %rd95;
	ld.global.u16 	%rs60, [%rd80+-2048];
	// begin inline asm
	cvt.rn.f16.u16 %rs59, %rs60;
	// end inline asm
	add.s64 	%rd81, %rd8, %rd95;
	st.global.u16 	[%rd81+-2048], %rs59;
	ld.global.u16 	%rs62, [%rd80+-1792];
	// begin inline asm
	cvt.rn.f16.u16 %rs61, %rs62;
	// end inline asm
	st.global.u16 	[%rd81+-1792], %rs61;
	ld.global.u16 	%rs64, [%rd80+-1536];
	// begin inline asm
	cvt.rn.f16.u16 %rs63, %rs64;
	// end inline asm
	st.global.u16 	[%rd81+-1536], %rs63;
	ld.global.u16 	%rs66, [%rd80+-1280];
	// begin inline asm
	cvt.rn.f16.u16 %rs65, %rs66;
	// end inline asm
	st.global.u16 	[%rd81+-1280], %rs65;
	ld.global.u16 	%rs68, [%rd80+-1024];
	// begin inline asm
	cvt.rn.f16.u16 %rs67, %rs68;
	// end inline asm
	st.global.u16 	[%rd81+-1024], %rs67;
	ld.global.u16 	%rs70, [%rd80+-768];
	// begin inline asm
	cvt.rn.f16.u16 %rs69, %rs70;
	// end inline asm
	st.global.u16 	[%rd81+-768], %rs69;
	ld.global.u16 	%rs72, [%rd80+-512];
	// begin inline asm
	cvt.rn.f16.u16 %rs71, %rs72;
	// end inline asm
	st.global.u16 	[%rd81+-512], %rs71;
	ld.global.u16 	%rs74, [%rd80+-256];
	// begin inline asm
	cvt.rn.f16.u16 %rs73, %rs74;
	// end inline asm
	st.global.u16 	[%rd81+-256], %rs73;
	ld.global.u16 	%rs76, [%rd80];
	// begin inline asm
	cvt.rn.f16.u16 %rs75, %rs76;
	// end inline asm
	st.global.u16 	[%rd81], %rs75;
	add.s64 	%rd82, %rd7, %rd79;
	ld.global.u16 	%rs78, [%rd82+-768];
	// begin inline asm
	cvt.rn.f16.u16 %rs77, %rs78;
	// end inline asm
	add.s64 	%rd83, %rd8, %rd79;
	st.global.u16 	[%rd83+-768], %rs77;
	ld.global.u16 	%rs80, [%rd82+-512];
	// begin inline asm
	cvt.rn.f16.u16 %rs79, %rs80;
	// end inline asm
	st.global.u16 	[%rd83+-512], %rs79;
	ld.global.u16 	%rs82, [%rd82+-256];
	// begin inline asm
	cvt.rn.f16.u16 %rs81, %rs82;
	// end inline asm
	st.global.u16 	[%rd83+-256], %rs81;
	ld.global.u16 	%rs84, [%rd82];
	// begin inline asm
	cvt.rn.f16.u16 %rs83, %rs84;
	// end inline asm
	st.global.u16 	[%rd83], %rs83;
	ld.global.u16 	%rs86, [%rd82+256];
	// begin inline asm
	cvt.rn.f16.u16 %rs85, %rs86;
	// end inline asm
	st.global.u16 	[%rd83+256], %rs85;
	ld.global.u16 	%rs88, [%rd82+512];
	// begin inline asm
	cvt.rn.f16.u16 %rs87, %rs88;
	// end inline asm
	st.global.u16 	[%rd83+512], %rs87;
	ld.global.u16 	%rs90, [%rd82+768];
	// begin inline asm
	cvt.rn.f16.u16 %rs89, %rs90;
	// end inline asm
	st.global.u16 	[%rd83+768], %rs89;
	add.s32 	%r90, %r90, 16;
	add.s32 	%r89, %r89, 2048;
	add.s64 	%rd95, %rd95, 4096;
	setp.eq.s32 	%p44, %r90, 0;
	@%p44 bra 	$L__BB5_79;
	bra.uni 	$L__BB5_78;
$L__BB5_79:
	setp.eq.s32 	%p45, %r10, 0;
	@%p45 bra 	$L__BB5_88;
	and.b32  	%r30, %r60, 7;
	setp.lt.u32 	%p46, %r10, 8;
	@%p46 bra 	$L__BB5_82;
	shl.b32 	%r83, %r93, 7;
	add.s32 	%r84, %r83, %r4;
	mul.wide.s32 	%rd84, %r84, 2;
	add.s64 	%rd85, %rd7, %rd84;
	ld.global.u16 	%rs92, [%rd85];
	// begin inline asm
	cvt.rn.f16.u16 %rs91, %rs92;
	// end inline asm
	add.s64 	%rd86, %rd8, %rd84;
	st.global.u16 	[%rd86], %rs91;
	ld.global.u16 	%rs94, [%rd85+256];
	// begin inline asm
	cvt.rn.f16.u16 %rs93, %rs94;
	// end inline asm
	st.global.u16 	[%rd86+256], %rs93;
	ld.global.u16 	%rs96, [%rd85+512];
	// begin inline asm
	cvt.rn.f16.u16 %rs95, %rs96;
	// end inline asm
	st.global.u16 	[%rd86+512], %rs95;
	ld.global.u16 	%rs98, [%rd85+768];
	// begin inline asm
	cvt.rn.f16.u16 %rs97, %rs98;
	// end inline asm
	st.global.u16 	[%rd86+768], %rs97;
	ld.global.u16 	%rs100, [%rd85+1024];
	// begin inline asm
	cvt.rn.f16.u16 %rs99, %rs100;
	// end inline asm
	st.global.u16 	[%rd86+1024], %rs99;
	ld.global.u16 	%rs102, [%rd85+1280];
	// begin inline asm
	cvt.rn.f16.u16 %rs101, %rs102;
	// end inline asm
	st.global.u16 	[%rd86+1280], %rs101;
	ld.global.u16 	%rs104, [%rd85+1536];
	// begin inline asm
	cvt.rn.f16.u16 %rs103, %rs104;
	// end inline asm
	st.global.u16 	[%rd86+1536], %rs103;
	ld.global.u16 	%rs106, [%rd85+1792];
	// begin inline asm
	cvt.rn.f16.u16 %rs105, %rs106;
	// end inline asm
	st.global.u16 	[%rd86+1792], %rs105;
	add.s32 	%r93, %r93, 8;
$L__BB5_82:
	setp.eq.s32 	%p47, %r30, 0;
	@%p47 bra 	$L__BB5_88;
	and.b32  	%r33, %r60, 3;
	setp.lt.u32 	%p48, %r30, 4;
	@%p48 bra 	$L__BB5_85;
	shl.b32 	%r85, %r93, 7;
	add.s32 	%r86, %r85, %r4;
	mul.wide.s32 	%rd87, %r86, 2;
	add.s64 	%rd88, %rd7, %rd87;
	ld.global.u16 	%rs108, [%rd88];
	// begin inline asm
	cvt.rn.f16.u16 %rs107, %rs108;
	// end inline asm
	add.s64 	%rd89, %rd8, %rd87;
	st.global.u16 	[%rd89], %rs107;
	ld.global.u16 	%rs110, [%rd88+256];
	// begin inline asm
	cvt.rn.f16.u16 %rs109, %rs110;
	// end inline asm
	st.global.u16 	[%rd89+256], %rs109;
	ld.global.u16 	%rs112, [%rd88+512];
	// begin inline asm
	cvt.rn.f16.u16 %rs111, %rs112;
	// end inline asm
	st.global.u16 	[%rd89+512], %rs111;
	ld.global.u16 	%rs114, [%rd88+768];
	// begin inline asm
	cvt.rn.f16.u16 %rs113, %rs114;
	// end inline asm
	st.global.u16 	[%rd89+768], %rs113;
	add.s32 	%r93, %r93, 4;
$L__BB5_85:
	setp.eq.s32 	%p49, %r33, 0;
	@%p49 bra 	$L__BB5_88;
	shl.b32 	%r87, %r93, 7;
	add.s32 	%r96, %r4, %r87;
	neg.s32 	%r95, %r33;
$L__BB5_87:
	.pragma "nounroll";
	mul.wide.s32 	%rd91, %r96, 2;
	add.s64 	%rd92, %rd8, %rd91;
	add.s64 	%rd93, %rd7, %rd91;
	ld.global.u16 	%rs116, [%rd93];
	// begin inline asm
	cvt.rn.f16.u16 %rs115, %rs116;
	// end inline asm
	st.global.u16 	[%rd92], %rs115;
	add.s32 	%r96, %r96, 128;
	add.s32 	%r95, %r95, 1;
	setp.eq.s32 	%p50, %r95, 0;
	@%p50 bra 	$L__BB5_88;
	bra.uni 	$L__BB5_87;
$L__BB5_88:
	ret;

}


// ===== COMPILED SASS (sm_100) =====

	.target	sm_100

	.elftype	@"ET_EXEC"


//--------------------- .note.nv.tkinfo           --------------------------
	.section	.note.nv.tkinfo,"",@"SHT_NOTE"
	.sectionflags	@"SHF_NOTE_NV_TKINFO"
	.tkinfo
        /*0018*/ 	.word	0x00000002
        /*0030*/ 	.string	""
        /*0030*/ 	.string	"ptxas"
        /*0030*/ 	.string	"Cuda compilation tools, release 13.0, V13.0.88"
        /*0030*/ 	.string	"Build cuda_13.0.r13.0/compiler.36424714_0"
        /*0030*/ 	.string	"-arch sm_100 -m 64 "



//--------------------- .note.nv.cuinfo           --------------------------
	.section	.note.nv.cuinfo,"",@"SHT_NOTE"
	.sectionflags	@"SHF_NOTE_NV_CUINFO"
        /*0018*/ 	.short	0x0002
        /*001a*/ 	.short	0x0064
        /*001c*/ 	.short	0x0082
	.zero		2


//--------------------- .nv.info                  --------------------------
	.section	.nv.info,"",@"SHT_CUDA_INFO"
	.align	4


	//----- nvinfo : EIATTR_REGCOUNT
	.align		4
        /*0000*/ 	.byte	0x04, 0x2f
        /*0002*/ 	.short	(.L_45 - .L_44)
	.align		4
.L_44:
        /*0004*/ 	.word	index@(_Z6kernelPvS_S_S_)
        /*0008*/ 	.word	0x00000018


	//----- nvinfo : EIATTR_FRAME_SIZE
	.align		4
.L_45:
        /*000c*/ 	.byte	0x04, 0x11
        /*000e*/ 	.short	(.L_47 - .L_46)
	.align		4
.L_46:
        /*0010*/ 	.word	index@(_Z6kernelPvS_S_S_)
        /*0014*/ 	.word	0x00000018


	//----- nvinfo : EIATTR_REGCOUNT
	.align		4
.L_47:
        /*0018*/ 	.byte	0x04, 0x2f
        /*001a*/ 	.short	(.L_49 - .L_48)
	.align		4
.L_48:
        /*001c*/ 	.word	index@(_ZN3cub18CUB_300001_SM_10006detail11EmptyKernelIvEEvv)
        /*0020*/ 	.word	0x00000004


	//----- nvinfo : EIATTR_FRAME_SIZE
	.align		4
.L_49:
        /*0024*/ 	.byte	0x04, 0x11
        /*0026*/ 	.short	(.L_51 - .L_50)
	.align		4
.L_50:
        /*0028*/ 	.word	index@(_ZN3cub18CUB_300001_SM_10006detail11EmptyKernelIvEEvv)
        /*002c*/ 	.word	0x00000000


	//----- nvinfo : EIATTR_REGCOUNT
	.align		4
.L_51:
        /*0030*/ 	.byte	0x04, 0x2f
        /*0032*/ 	.short	(.L_53 - .L_52)
	.align		4
.L_52:
        /*0034*/ 	.word	index@(_ZN3cub18CUB_300001_SM_10006detail8for_each13static_kernelINS2_12policy_hub_t12policy_500_tEmN6thrust24THRUST_300001_SM_1000_NS8cuda_cub20__uninitialized_fill7functorINS7_10device_ptrI6__halfEESC_EEEEvT0_T1_)
        /*0038*/ 	.word	0x00000008


	//----- nvinfo : EIATTR_FRAME_SIZE
	.align		4
.L_53:
        /*003c*/ 	.byte	0x04, 0x11
        /*003e*/ 	.short	(.L_55 - .L_54)
	.align		4
.L_54:
        /*0040*/ 	.word	index@(_ZN3cub18CUB_300001_SM_10006detail8for_each13static_kernelINS2_12policy_hub_t12policy_500_tEmN6thrust24THRUST_300001_SM_1000_NS8cuda_cub20__uninitialized_fill7functorINS7_10device_ptrI6__halfEESC_EEEEvT0_T1_)
        /*0044*/ 	.word	0x00000000


	//----- nvinfo : EIATTR_REGCOUNT
	.align		4
.L_55:
        /*0048*/ 	.byte	0x04, 0x2f
        /*004a*/ 	.short	(.L_57 - .L_56)
	.align		4
.L_56:
        /*004c*/ 	.word	index@(_ZN3cub18CUB_300001_SM_10006detail8for_each13static_kernelINS2_12policy_hub_t12policy_500_tElN6thrust24THRUST_300001_SM_1000_NS8cuda_cub20__uninitialized_copy7functorINS7_6detail15normal_iteratorINS7_10device_ptrI6__halfEEEENS7_7pointerISE_NS8_3tagENS7_11use_defaultESJ_EEEEEEvT0_T1_)
        /*0050*/ 	.word	0x0000000c


	//----- nvinfo : EIATTR_FRAME_SIZE
	.align		4
.L_57:
        /*0054*/ 	.byte	0x04, 0x11
        /*0056*/ 	.short	(.L_59 - .L_58)
	.align		4
.L_58:
        /*0058*/ 	.word	index@(_ZN3cub18CUB_300001_SM_10006detail8for_each13static_kernelINS2_12policy_hub_t12policy_500_tElN6thrust24THRUST_300001_SM_1000_NS8cuda_cub20__uninitialized_copy7functorINS7_6detail15normal_iteratorINS7_10device_ptrI6__halfEEEENS7_7pointerISE_NS8_3tagENS7_11use_defaultESJ_EEEEEEvT0_T1_)
        /*005c*/ 	.word	0x00000000


	//----- nvinfo : EIATTR_REGCOUNT
	.align		4
.L_59:
        /*0060*/ 	.byte	0x04, 0x2f
        /*0062*/ 	.short	(.L_61 - .L_60)
	.align		4
.L_60:
        /*0064*/ 	.word	index@(_ZN3cub18CUB_300001_SM_10006detail9transform16transform_kernelINS2_10policy_hubILb1EN4cuda3std3__45tupleIJN6thrust24THRUST_300001_SM_1000_NS7pointerItNSA_8cuda_cub3tagENSA_11use_defaultESE_EEEEEE10policy1000EiNS7_10__identityENSA_6detail15normal_iteratorINSA_10device_ptrI6__halfEEEEJPtEEEvT0_iT1_T2_DpNS2_10kernel_argIT3_EE)
        /*0068*/ 	.word	0x00000020


	//----- nvinfo : EIATTR_FRAME_SIZE
	.align		4
.L_61:
        /*006c*/ 	.byte	0x04, 0x11
        /*006e*/ 	.short	(.L_63 - .L_62)
	.align		4
.L_62:
        /*0070*/ 	.word	index@(_ZN3cub18CUB_300001_SM_10006detail9transform16transform_kernelINS2_10policy_hubILb1EN4cuda3std3__45tupleIJN6thrust24THRUST_300001_SM_1000_NS7pointerItNSA_8cuda_cub3tagENSA_11use_defaultESE_EEEEEE10policy1000EiNS7_10__identityENSA_6detail15normal_iteratorINSA_10device_ptrI6__halfEEEEJPtEEEvT0_iT1_T2_DpNS2_10kernel_argIT3_EE)
        /*0074*/ 	.word	0x00000000


	//----- nvinfo : EIATTR_REGCOUNT
	.align		4
.L_63:
        /*0078*/ 	.byte	0x04, 0x2f
        /*007a*/ 	.short	(.L_65 - .L_64)
	.align		4
.L_64:
        /*007c*/ 	.word	index@(_ZN3cub18CUB_300001_SM_10006detail9transform16transform_kernelINS2_10policy_hubILb1EN4cuda3std3__45tupleIJN6thrust24THRUST_300001_SM_1000_NS7pointerItNSA_8cuda_cub3tagENSA_11use_defaultESE_EEEEEE10policy1000ElNS7_10__identityENSA_6detail15normal_iteratorINSA_10device_ptrI6__halfEEEEJPtEEEvT0_iT1_T2_DpNS2_10kernel_argIT3_EE)
        /*0080*/ 	.word	0x00000020


	//----- nvinfo : EIATTR_FRAME_SIZE
	.align		4
.L_65:
        /*0084*/ 	.byte	0x04, 0x11
        /*0086*/ 	.short	(.L_67 - .L_66)
	.align		4
.L_66:
        /*0088*/ 	.word	index@(_ZN3cub18CUB_300001_SM_10006detail9transform16transform_kernelINS2_10policy_hubILb1EN4cuda3std3__45tupleIJN6thrust24THRUST_300001_SM_1000_NS7pointerItNSA_8cuda_cub3tagENSA_11use_defaultESE_EEEEEE10policy1000ElNS7_10__identityENSA_6detail15normal_iteratorINSA_10device_ptrI6__halfEEEEJPtEEEvT0_iT1_T2_DpNS2_10kernel_argIT3_EE)
        /*008c*/ 	.word	0x00000000


	//----- nvinfo : EIATTR_MIN_STACK_SIZE
	.align		4
.L_67:
        /*0090*/ 	.byte	0x04, 0x12
        /*0092*/ 	.short	(.L_69 - .L_68)
	.align		4
.L_68:
        /*0094*/ 	.word	index@(_ZN3cub18CUB_300001_SM_10006detail9transform16transform_kernelINS2_10policy_hubILb1EN4cuda3std3__45tupleIJN6thrust24THRUST_300001_SM_1000_NS7pointerItNSA_8cuda_cub3tagENSA_11use_defaultESE_EEEEEE10policy1000ElNS7_10__identityENSA_6detail15normal_iteratorINSA_10device_ptrI6__halfEEEEJPtEEEvT0_iT1_T2_DpNS2_10kernel_argIT3_EE)
        /*0098*/ 	.word	0x00000000


	//----- nvinfo : EIATTR_MIN_STACK_SIZE
	.align		4
.L_69:
        /*009c*/ 	.byte	0x04, 0x12
        /*009e*/ 	.short	(.L_71 - .L_70)
	.align		4
.L_70:
        /*00a0*/ 	.word	index@(_ZN3cub18CUB_300001_SM_10006detail9transform16transform_kernelINS2_10policy_hubILb1EN4cuda3std3__45tupleIJN6thrust24THRUST_300001_SM_1000_NS7pointerItNSA_8cuda_cub3tagENSA_11use_defaultESE_EEEEEE10policy1000EiNS7_10__identityENSA_6detail15normal_iteratorINSA_10device_ptrI6__halfEEEEJPtEEEvT0_iT1_T2_DpNS2_10kernel_argIT3_EE)
        /*00a4*/ 	.word	0x00000000


	//----- nvinfo : EIATTR_MIN_STACK_SIZE
	.align		4
.L_71:
        /*00a8*/ 	.byte	0x04, 0x12
        /*00aa*/ 	.short	(.L_73 - .L_72)
	.align		4
.L_72:
        /*00ac*/ 	.word	index@(_ZN3cub18CUB_300001_SM_10006detail8for_each13static_kernelINS2_12policy_hub_t12policy_500_tElN6thrust24THRUST_300001_SM_1000_NS8cuda_cub20__uninitialized_copy7functorINS7_6detail15normal_iteratorINS7_10device_ptrI6__halfEEEENS7_7pointerISE_NS8_3tagENS7_11use_defaultESJ_EEEEEEvT0_T1_)
        /*00b0*/ 	.word	0x00000000


	//----- nvinfo : EIATTR_MIN_STACK_SIZE
	.align		4
.L_73:
        /*00b4*/ 	.byte	0x04, 0x12
        /*00b6*/ 	.short	(.L_75 - .L_74)
	.align		4
.L_74:
        /*00b8*/ 	.word	index@(_ZN3cub18CUB_300001_SM_10006detail8for_each13static_kernelINS2_12policy_hub_t12policy_500_tEmN6thrust24THRUST_300001_SM_1000_NS8cuda_cub20__uninitialized_fill7functorINS7_10device_ptrI6__halfEESC_EEEEvT0_T1_)
        /*00bc*/ 	.word	0x00000000


	//----- nvinfo : EIATTR_MIN_STACK_SIZE
	.align		4
.L_75:
        /*00c0*/ 	.byte	0x04, 0x12
        /*00c2*/ 	.short	(.L_77 - .L_76)
	.align		4
.L_76:
        /*00c4*/ 	.word	index@(_ZN3cub18CUB_300001_SM_10006detail11EmptyKernelIvEEvv)
        /*00c8*/ 	.word	0x00000000


	//----- nvinfo : EIATTR_MIN_STACK_SIZE
	.align		4
.L_77:
        /*00cc*/ 	.byte	0x04, 0x12
        /*00ce*/ 	.short	(.L_79 - .L_78)
	.align		4
.L_78:
        /*00d0*/ 	.word	index@(_Z6kernelPvS_S_S_)
        /*00d4*/ 	.word	0x00000018
.L_79:


//--------------------- .nv.compat                --------------------------
	.section	.nv.compat,"",@"SHT_CUDA_COMPAT_INFO"
	.align	4
        /*0000*/ 	.byte	0x02, 0x09, 0x00, 0x00, 0x02, 0x02, 0x01, 0x00, 0x02, 0x05, 0x05, 0x00, 0x03, 0x07, 0x01, 0x01
        /*0010*/ 	.byte	0x02, 0x03, 0x00, 0x00, 0x02, 0x06, 0x01, 0x00, 0x04, 0x0b, 0x08, 0x00, 0x09, 0x00, 0x00, 0x00
        /*0020*/ 	.byte	0x00, 0x00, 0x00, 0x00


//--------------------- .nv.info._ZN3cub18CUB_300001_SM_10006detail9transform16transform_kernelINS2_10policy_hubILb1EN4cuda3std3__45tupleIJN6thrust24THRUST_300001_SM_1000_NS7pointerItNSA_8cuda_cub3tagENSA_11use_defaultESE_EEEEEE10policy1000ElNS7_10__identityENSA_6detail15normal_iteratorINSA_10device_ptrI6__halfEEEEJPtEEEvT0_iT1_T2_DpNS2_10kernel_argIT3_EE --------------------------
	.section	.nv.info._ZN3cub18CUB_300001_SM_10006detail9transform16transform_kernelINS2_10policy_hubILb1EN4cuda3std3__45tupleIJN6thrust24THRUST_300001_SM_1000_NS7pointerItNSA_8cuda_cub3tagENSA_11use_defaultESE_EEEEEE10policy1000ElNS7_10__identityENSA_6detail15normal_iteratorINSA_10device_ptrI6__halfEEEEJPtEEEvT0_iT1_T2_DpNS2_10kernel_argIT3_EE,"",@"SHT_CUDA_INFO"
	.sectionflags	@""
	.align	4


	//----- nvinfo : EIATTR_CUDA_API_VERSION
	.align		4
        /*0000*/ 	.byte	0x04, 0x37
        /*0002*/ 	.short	(.L_81 - .L_80)
.L_80:
        /*0004*/ 	.word	0x00000082


	//----- nvinfo : EIATTR_KPARAM_INFO
	.align		4
.L_81:
        /*0008*/ 	.byte	0x04, 0x17
        /*000a*/ 	.short	(.L_83 - .L_82)
.L_82:
        /*000c*/ 	.word	0x00000000
        /*0010*/ 	.short	0x0004
        /*0012*/ 	.short	0x0018
        /*0014*/ 	.byte	0x00, 0xf0, 0x41, 0x00


	//----- nvinfo : EIATTR_KPARAM_INFO
	.align		4
.L_83:
        /*0018*/ 	.byte	0x04, 0x17
        /*001a*/ 	.short	(.L_85 - .L_84)
.L_84:
        /*001c*/ 	.word	0x00000000
        /*0020*/ 	.short	0x0003
        /*0022*/ 	.short	0x0010
        /*0024*/ 	.byte	0x00, 0xf0, 0x21, 0x00


	//----- nvinfo : EIATTR_KPARAM_INFO
	.align		4
.L_85:
        /*0028*/ 	.byte	0x04, 0x17
        /*002a*/ 	.short	(.L_87 - .L_86)
.L_86:
        /*002c*/ 	.word	0x00000000
        /*0030*/ 	.short	0x0002
        /*0032*/ 	.short	0x000c
        /*0034*/ 	.byte	0x00, 0xf0, 0x05, 0x00


	//----- nvinfo : EIATTR_KPARAM_INFO
	.align		4
.L_87:
        /*0038*/ 	.byte	0x04, 0x17
        /*003a*/ 	.short	(.L_89 - .L_88)
.L_88:
        /*003c*/ 	.word	0x00000000
        /*0040*/ 	.short	0x0001
        /*0042*/ 	.short	0x0008
        /*0044*/ 	.byte	0x00, 0xf0, 0x11, 0x00


	//----- nvinfo : EIATTR_KPARAM_INFO
	.align		4
.L_89:
        /*0048*/ 	.byte	0x04, 0x17
        /*004a*/ 	.short	(.L_91 - .L_90)
.L_90:
        /*004c*/ 	.word	0x00000000
        /*0050*/ 	.short	0x0000
        /*0052*/ 	.short	0x0000
        /*0054*/ 	.byte	0x00, 0xf0, 0x21, 0x00


	//----- nvinfo : EIATTR_SPARSE_MMA_MASK
	.align		4
.L_91:
        /*0058*/ 	.byte	0x03, 0x50
        /*005a*/ 	.short	0x0000


	//----- nvinfo : EIATTR_MAXREG_COUNT
	.align		4
        /*005c*/ 	.byte	0x03, 0x1b
        /*005e*/ 	.short	0x00ff


	//----- nvinfo : EIATTR_MERCURY_ISA_VERSION
	.align		4
        /*0060*/ 	.byte	0x03, 0x5f
        /*0062*/ 	.short	0x0101


	//----- nvinfo : EIATTR_VRC_CTA_INIT_COUNT
	.align		4
        /*0064*/ 	.byte	0x02, 0x4a
	.zero		1
	.zero		1


	//----- nvinfo : EIATTR_EXIT_INSTR_OFFSETS
	.align		4
        /*0068*/ 	.byte	0x04, 0x1c
        /*006a*/ 	.short	(.L_93 - .L_92)


	//   ....[0]....
.L_92:
        /*006c*/ 	.word	0x000002a0


	//   ....[1]....
        /*0070*/ 	.word	0x00001130


	//   ....[2]....
        /*0074*/ 	.word	0x000015e0


	//   ....[3]....
        /*0078*/ 	.word	0x00001800


	//   ....[4]....
        /*007c*/ 	.word	0x000018d0


	//   ....[5]....
        /*0080*/ 	.word	0x000018f0


	//   ....[6]....
        /*0084*/ 	.word	0x00001db0


	//   ....[7]....
        /*0088*/ 	.word	0x00001fc0


	//   ....[8]....
        /*008c*/ 	.word	0x00002110


	//   ....[9]....
        /*0090*/ 	.word	0x000021b0


	//----- nvinfo : EIATTR_MAX_THREADS
	.align		4
.L_93:
        /*0094*/ 	.byte	0x04, 0x05
        /*0096*/ 	.short	(.L_95 - .L_94)
.L_94:
        /*0098*/ 	.word	0x00000080
        /*009c*/ 	.word	0x00000001
        /*00a0*/ 	.word	0x00000001


	//----- nvinfo : EIATTR_CRS_STACK_SIZE
	.align		4
.L_95:
        /*00a4*/ 	.byte	0x04, 0x1e
        /*00a6*/ 	.short	(.L_97 - .L_96)
.L_96:
        /*00a8*/ 	.word	0x00000000


	//----- nvinfo : EIATTR_CBANK_PARAM_SIZE
	.align		4
.L_97:
        /*00ac*/ 	.byte	0x03, 0x19
        /*00ae*/ 	.short	0x0028


	//----- nvinfo : EIATTR_PARAM_CBANK
	.align		4
        /*00b0*/ 	.byte	0x04, 0x0a
        /*00b2*/ 	.short	(.L_99 - .L_98)
	.align		4
.L_98:
        /*00b4*/ 	.word	index@(.nv.constant0._ZN3cub18CUB_300001_SM_10006detail9transform16transform_kernelINS2_10policy_hubILb1EN4cuda3std3__45tupleIJN6thrust24THRUST_300001_SM_1000_NS7pointerItNSA_8cuda_cub3tagENSA_11use_defaultESE_EEEEEE10policy1000ElNS7_10__identityENSA_6detail15normal_iteratorINSA_10device_ptrI6__halfEEEEJPtEEEvT0_iT1_T2_DpNS2_10kernel_argIT3_EE)
        /*00b8*/ 	.short	0x0380
        /*00ba*/ 	.short	0x0028


	//----- nvinfo : EIATTR_SW_WAR
	.align		4
.L_99:
        /*00bc*/ 	.byte	0x04, 0x36
        /*00be*/ 	.short	(.L_101 - .L_100)
.L_100:
        /*00c0*/ 	.word	0x00000008
.L_101:


//--------------------- .nv.info._ZN3cub18CUB_300001_SM_10006detail9transform16transform_kernelINS2_10policy_hubILb1EN4cuda3std3__45tupleIJN6thrust24THRUST_300001_SM_1000_NS7pointerItNSA_8cuda_cub3tagENSA_11use_defaultESE_EEEEEE10policy1000EiNS7_10__identityENSA_6detail15normal_iteratorINSA_10device_ptrI6__halfEEEEJPtEEEvT0_iT1_T2_DpNS2_10kernel_argIT3_EE --------------------------
	.section	.nv.info._ZN3cub18CUB_300001_SM_10006detail9transform16transform_kernelINS2_10policy_hubILb1EN4cuda3std3__45tupleIJN6thrust24THRUST_300001_SM_1000_NS7pointerItNSA_8cuda_cub3tagENSA_11use_defaultESE_EEEEEE10policy1000EiNS7_10__identityENSA_6detail15normal_iteratorINSA_10device_ptrI6__halfEEEEJPtEEEvT0_iT1_T2_DpNS2_10kernel_argIT3_EE,"",@"SHT_CUDA_INFO"
	.sectionflags	@""
	.align	4


	//----- nvinfo : EIATTR_CUDA_API_VERSION
	.align		4
        /*0000*/ 	.byte	0x04, 0x37
        /*0002*/ 	.short	(.L_103 - .L_102)
.L_102:
        /*0004*/ 	.word	0x00000082


	//----- nvinfo : EIATTR_KPARAM_INFO
	.align		4
.L_103:
        /*0008*/ 	.byte	0x04, 0x17
        /*000a*/ 	.short	(.L_105 - .L_104)
.L_104:
        /*000c*/ 	.word	0x00000000
        /*0010*/ 	.short	0x0004
        /*0012*/ 	.short	0x0018
        /*0014*/ 	.byte	0x00, 0xf0, 0x41, 0x00


	//----- nvinfo : EIATTR_KPARAM_INFO
	.align		4
.L_105:
        /*0018*/ 	.byte	0x04, 0x17
        /*001a*/ 	.short	(.L_107 - .L_106)
.L_106:
        /*001c*/ 	.word	0x00000000
        /*0020*/ 	.short	0x0003
        /*0022*/ 	.short	0x0010
        /*0024*/ 	.byte	0x00, 0xf0, 0x21, 0x00


	//----- nvinfo : EIATTR_KPARAM_INFO
	.align		4
.L_107:
        /*0028*/ 	.byte	0x04, 0x17
        /*002a*/ 	.short	(.L_109 - .L_108)
.L_108:
        /*002c*/ 	.word	0x00000000
        /*0030*/ 	.short	0x0002
        /*0032*/ 	.short	0x0008
        /*0034*/ 	.byte	0x00, 0xf0, 0x05, 0x00


	//----- nvinfo : EIATTR_KPARAM_INFO
	.align		4
.L_109:
        /*0038*/ 	.byte	0x04, 0x17
        /*003a*/ 	.short	(.L_111 - .L_110)
.L_110:
        /*003c*/ 	.word	0x00000000
        /*0040*/ 	.short	0x0001
        /*0042*/ 	.short	0x0004
        /*0044*/ 	.byte	0x00, 0xf0, 0x11, 0x00


	//----- nvinfo : EIATTR_KPARAM_INFO
	.align		4
.L_111:
        /*0048*/ 	.byte	0x04, 0x17
        /*004a*/ 	.short	(.L_113 - .L_112)
.L_112:
        /*004c*/ 	.word	0x00000000
        /*0050*/ 	.short	0x0000
        /*0052*/ 	.short	0x0000
        /*0054*/ 	.byte	0x00, 0xf0, 0x11, 0x00


	//----- nvinfo : EIATTR_SPARSE_MMA_MASK
	.align		4
.L_113:
        /*0058*/ 	.byte	0x03, 0x50
        /*005a*/ 	.short	0x0000


	//----- nvinfo : EIATTR_MAXREG_COUNT
	.align		4
        /*005c*/ 	.byte	0x03, 0x1b
        /*005e*/ 	.short	0x00ff


	//----- nvinfo : EIATTR_MERCURY_ISA_VERSION
	.align		4
        /*0060*/ 	.byte	0x03, 0x5f
        /*0062*/ 	.short	0x0101


	//----- nvinfo : EIATTR_VRC_CTA_INIT_COUNT
	.align		4
        /*0064*/ 	.byte	0x02, 0x4a
	.zero		1
	.zero		1


	//----- nvinfo : EIATTR_EXIT_INSTR_OFFSETS
	.align		4
        /*0068*/ 	.byte	0x04, 0x1c
        /*006a*/ 	.short	(.L_115 - .L_114)


	//   ....[0]....
.L_114:
        /*006c*/ 	.word	0x000001f0


	//   ....[1]....
        /*0070*/ 	.word	0x000006b0


	//   ....[2]....
        /*0074*/ 	.word	0x000008d0


	//   ....[3]....
        /*0078*/ 	.word	0x00000a20


	//   ....[4]....
        /*007c*/ 	.word	0x00000ae0


	//   ....[5]....
        /*0080*/ 	.word	0x00000b00


	//   ....[6]....
        /*0084*/ 	.word	0x00001220


	//   ....[7]....
        /*0088*/ 	.word	0x000016d0


	//   ....[8]....
        /*008c*/ 	.word	0x000018f0


	//   ....[9]....
        /*0090*/ 	.word	0x000019a0


	//----- nvinfo : EIATTR_MAX_THREADS
	.align		4
.L_115:
        /*0094*/ 	.byte	0x04, 0x05
        /*0096*/ 	.short	(.L_117 - .L_116)
.L_116:
        /*0098*/ 	.word	0x00000080
        /*009c*/ 	.word	0x00000001
        /*00a0*/ 	.word	0x00000001


	//----- nvinfo : EIATTR_CRS_STACK_SIZE
	.align		4
.L_117:
        /*00a4*/ 	.byte	0x04, 0x1e
        /*00a6*/ 	.short	(.L_119 - .L_118)
.L_118:
        /*00a8*/ 	.word	0x00000000


	//----- nvinfo : EIATTR_CBANK_PARAM_SIZE
	.align		4
.L_119:
        /*00ac*/ 	.byte	0x03, 0x19
        /*00ae*/ 	.short	0x0028


	//----- nvinfo : EIATTR_PARAM_CBANK
	.align		4
        /*00b0*/ 	.byte	0x04, 0x0a
        /*00b2*/ 	.short	(.L_121 - .L_120)
	.align		4
.L_120:
        /*00b4*/ 	.word	index@(.nv.constant0._ZN3cub18CUB_300001_SM_10006detail9transform16transform_kernelINS2_10policy_hubILb1EN4cuda3std3__45tupleIJN6thrust24THRUST_300001_SM_1000_NS7pointerItNSA_8cuda_cub3tagENSA_11use_defaultESE_EEEEEE10policy1000EiNS7_10__identityENSA_6detail15normal_iteratorINSA_10device_ptrI6__halfEEEEJPtEEEvT0_iT1_T2_DpNS2_10kernel_argIT3_EE)
        /*00b8*/ 	.short	0x0380
        /*00ba*/ 	.short	0x0028


	//----- nvinfo : EIATTR_SW_WAR
	.align		4
.L_121:
        /*00bc*/ 	.byte	0x04, 0x36
        /*00be*/ 	.short	(.L_123 - .L_122)
.L_122:
        /*00c0*/ 	.word	0x00000008
.L_123:


//--------------------- .nv.info._ZN3cub18CUB_300001_SM_10006detail8for_each13static_kernelINS2_12policy_hub_t12policy_500_tElN6thrust24THRUST_300001_SM_1000_NS8cuda_cub20__uninitialized_copy7functorINS7_6detail15normal_iteratorINS7_10device_ptrI6__halfEEEENS7_7pointerISE_NS8_3tagENS7_11use_defaultESJ_EEEEEEvT0_T1_ --------------------------
	.section	.nv.info._ZN3cub18CUB_300001_SM_10006detail8for_each13static_kernelINS2_12policy_hub_t12policy_500_tElN6thrust24THRUST_300001_SM_1000_NS8cuda_cub20__uninitialized_copy7functorINS7_6detail15normal_iteratorINS7_10device_ptrI6__halfEEEENS7_7pointerISE_NS8_3tagENS7_11use_defaultESJ_EEEEEEvT0_T1_,"",@"SHT_CUDA_INFO"
	.sectionflags	@""
	.align	4


	//----- nvinfo : EIATTR_CUDA_API_VERSION
	.align		4
        /*0000*/ 	.byte	0x04, 0x37
        /*0002*/ 	.short	(.L_125 - .L_124)
.L_124:
        /*0004*/ 	.word	0x00000082


	//----- nvinfo : EIATTR_KPARAM_INFO
	.align		4
.L_125:
        /*0008*/ 	.byte	0x04, 0x17
        /*000a*/ 	.short	(.L_127 - .L_126)
.L_126:
        /*000c*/ 	.word	0x00000000
        /*0010*/ 	.short	0x0001
        /*0012*/ 	.short	0x0008
        /*0014*/ 	.byte	0x00, 0xf0, 0x41, 0x00


	//----- nvinfo : EIATTR_KPARAM_INFO
	.align		4
.L_127:
        /*0018*/ 	.byte	0x04, 0x17
        /*001a*/ 	.short	(.L_129 - .L_128)
.L_128:
        /*001c*/ 	.word	0x00000000
        /*0020*/ 	.short	0x0000
        /*0022*/ 	.short	0x0000
        /*0024*/ 	.byte	0x00, 0xf0, 0x21, 0x00


	//----- nvinfo : EIATTR_SPARSE_MMA_MASK
	.align		4
.L_129:
        /*0028*/ 	.byte	0x03, 0x50
        /*002a*/ 	.short	0x0000


	//----- nvinfo : EIATTR_MAXREG_COUNT
	.align		4
        /*002c*/ 	.byte	0x03, 0x1b
        /*002e*/ 	.short	0x00ff


	//----- nvinfo : EIATTR_MERCURY_ISA_VERSION
	.align		4
        /*0030*/ 	.byte	0x03, 0x5f
        /*0032*/ 	.short	0x0101


	//----- nvinfo : EIATTR_VRC_CTA_INIT_COUNT
	.align		4
        /*0034*/ 	.byte	0x02, 0x4a
	.zero		1
	.zero		1


	//----- nvinfo : EIATTR_EXIT_INSTR_OFFSETS
	.align		4
        /*0038*/ 	.byte	0x04, 0x1c
        /*003a*/ 	.short	(.L_131 - .L_130)


	//   ....[0]....
.L_130:
        /*003c*/ 	.word	0x00000190


	//   ....[1]....
        /*0040*/ 	.word	0x00000320


	//   ....[2]....
        /*0044*/ 	.word	0x000003f0


	//----- nvinfo : EIATTR_MAX_THREADS
	.align		4
.L_131:
        /*0048*/ 	.byte	0x04, 0x05
        /*004a*/ 	.short	(.L_133 - .L_132)
.L_132:
        /*004c*/ 	.word	0x00000100
        /*0050*/ 	.word	0x00000001
        /*0054*/ 	.word	0x00000001


	//----- nvinfo : EIATTR_CRS_STACK_SIZE
	.align		4
.L_133:
        /*0058*/ 	.byte	0x04, 0x1e
        /*005a*/ 	.short	(.L_135 - .L_134)
.L_134:
        /*005c*/ 	.word	0x00000000


	//----- nvinfo : EIATTR_CBANK_PARAM_SIZE
	.align		4
.L_135:
        /*0060*/ 	.byte	0x03, 0x19
        /*0062*/ 	.short	0x0018


	//----- nvinfo : EIATTR_PARAM_CBANK
	.align		4
        /*0064*/ 	.byte	0x04, 0x0a
        /*0066*/ 	.short	(.L_137 - .L_136)
	.align		4
.L_136:
        /*0068*/ 	.word	index@(.nv.constant0._ZN3cub18CUB_300001_SM_10006detail8for_each13static_kernelINS2_12policy_hub_t12policy_500_tElN6thrust24THRUST_300001_SM_1000_NS8cuda_cub20__uninitialized_copy7functorINS7_6detail15normal_iteratorINS7_10device_ptrI6__halfEEEENS7_7pointerISE_NS8_3tagENS7_11use_defaultESJ_EEEEEEvT0_T1_)
        /*006c*/ 	.short	0x0380
        /*006e*/ 	.short	0x0018


	//----- nvinfo : EIATTR_SW_WAR
	.align		4
.L_137:
        /*0070*/ 	.byte	0x04, 0x36
        /*0072*/ 	.short	(.L_139 - .L_138)
.L_138:
        /*0074*/ 	.word	0x00000008
.L_139:


//--------------------- .nv.info._ZN3cub18CUB_300001_SM_10006detail8for_each13static_kernelINS2_12policy_hub_t12policy_500_tEmN6thrust24THRUST_300001_SM_1000_NS8cuda_cub20__uninitialized_fill7functorINS7_10device_ptrI6__halfEESC_EEEEvT0_T1_ --------------------------
	.section	.nv.info._ZN3cub18CUB_300001_SM_10006detail8for_each13static_kernelINS2_12policy_hub_t12policy_500_tEmN6thrust24THRUST_300001_SM_1000_NS8cuda_cub20__uninitialized_fill7functorINS7_10device_ptrI6__halfEESC_EEEEvT0_T1_,"",@"SHT_CUDA_INFO"
	.sectionflags	@""
	.align	4


	//----- nvinfo : EIATTR_CUDA_API_VERSION
	.align		4
        /*0000*/ 	.byte	0x04, 0x37
        /*0002*/ 	.short	(.L_141 - .L_140)
.L_140:
        /*0004*/ 	.word	0x00000082


	//----- nvinfo : EIATTR_KPARAM_INFO
	.align		4
.L_141:
        /*0008*/ 	.byte	0x04, 0x17
        /*000a*/ 	.short	(.L_143 - .L_142)
.L_142:
        /*000c*/ 	.word	0x00000000
        /*0010*/ 	.short	0x0001
        /*0012*/ 	.short	0x0008
        /*0014*/ 	.byte	0x00, 0xf0, 0x41, 0x00


	//----- nvinfo : EIATTR_KPARAM_INFO
	.align		4
.L_143:
        /*0018*/ 	.byte	0x04, 0x17
        /*001a*/ 	.short	(.L_145 - .L_144)
.L_144:
        /*001c*/ 	.word	0x00000000
        /*0020*/ 	.short	0x0000
        /*0022*/ 	.short	0x0000
        /*0024*/ 	.byte	0x00, 0xf0, 0x21, 0x00


	//----- nvinfo : EIATTR_SPARSE_MMA_MASK
	.align		4
.L_145:
        /*0028*/ 	.byte	0x03, 0x50
        /*002a*/ 	.short	0x0000


	//----- nvinfo : EIATTR_MAXREG_COUNT
	.align		4
        /*002c*/ 	.byte	0x03, 0x1b
        /*002e*/ 	.short	0x00ff


	//----- nvinfo : EIATTR_MERCURY_ISA_VERSION
	.align		4
        /*0030*/ 	.byte	0x03, 0x5f
        /*0032*/ 	.short	0x0101


	//----- nvinfo : EIATTR_VRC_CTA_INIT_COUNT
	.align		4
        /*0034*/ 	.byte	0x02, 0x4a
	.zero		1
	.zero		1


	//----- nvinfo : EIATTR_EXIT_INSTR_OFFSETS
	.align		4
        /*0038*/ 	.byte	0x04, 0x1c
        /*003a*/ 	.short	(.L_147 - .L_146)


	//   ....[0]....
.L_146:
        /*003c*/ 	.word	0x00000130


	//   ....[1]....
        /*0040*/ 	.word	0x00000230


	//   ....[2]....
        /*0044*/ 	.word	0x00000260


	//----- nvinfo : EIATTR_MAX_THREADS
	.align		4
.L_147:
        /*0048*/ 	.byte	0x04, 0x05
        /*004a*/ 	.short	(.L_149 - .L_148)
.L_148:
        /*004c*/ 	.word	0x00000100
        /*0050*/ 	.word	0x00000001
        /*0054*/ 	.word	0x00000001


	//----- nvinfo : EIATTR_CBANK_PARAM_SIZE
	.align		4
.L_149:
        /*0058*/ 	.byte	0x03, 0x19
        /*005a*/ 	.short	0x0018


	//----- nvinfo : EIATTR_PARAM_CBANK
	.align		4
        /*005c*/ 	.byte	0x04, 0x0a
        /*005e*/ 	.short	(.L_151 - .L_150)
	.align		4
.L_150:
        /*0060*/ 	.word	index@(.nv.constant0._ZN3cub18CUB_300001_SM_10006detail8for_each13static_kernelINS2_12policy_hub_t12policy_500_tEmN6thrust24THRUST_300001_SM_1000_NS8cuda_cub20__uninitialized_fill7functorINS7_10device_ptrI6__halfEESC_EEEEvT0_T1_)
        /*0064*/ 	.short	0x0380
        /*0066*/ 	.short	0x0018


	//----- nvinfo : EIATTR_SW_WAR
	.align		4
.L_151:
        /*0068*/ 	.byte	0x04, 0x36
        /*006a*/ 	.short	(.L_153 - .L_152)
.L_152:
        /*006c*/ 	.word	0x00000008
.L_153:


//--------------------- .nv.info._ZN3cub18CUB_300001_SM_10006detail11EmptyKernelIvEEvv --------------------------
	.section	.nv.info._ZN3cub18CUB_300001_SM_10006detail11EmptyKernelIvEEvv,"",@"SHT_CUDA_INFO"
	.sectionflags	@""
	.align	4


	//----- nvinfo : EIATTR_CUDA_API_VERSION
	.align		4
        /*0000*/ 	.byte	0x04, 0x37
        /*0002*/ 	.short	(.L_155 - .L_154)
.L_154:
        /*0004*/ 	.word	0x00000082


	//----- nvinfo : EIATTR_SPARSE_MMA_MASK
	.align		4
.L_155:
        /*0008*/ 	.byte	0x03, 0x50
        /*000a*/ 	.short	0x0000


	//----- nvinfo : EIATTR_MAXREG_COUNT
	.align		4
        /*000c*/ 	.byte	0x03, 0x1b
        /*000e*/ 	.short	0x00ff


	//----- nvinfo : EIATTR_MERCURY_ISA_VERSION
	.align		4
        /*0010*/ 	.byte	0x03, 0x5f
        /*0012*/ 	.short	0x0101


	//----- nvinfo : EIATTR_VRC_CTA_INIT_COUNT
	.align		4
        /*0014*/ 	.byte	0x02, 0x4a
	.zero		1
	.zero		1


	//----- nvinfo : EIATTR_EXIT_INSTR_OFFSETS
	.align		4
        /*0018*/ 	.byte	0x04, 0x1c
        /*001a*/ 	.short	(.L_157 - .L_156)


	//   ....[0]....
.L_156:
        /*001c*/ 	.word	0x00000010


	//----- nvinfo : EIATTR_SW_WAR
	.align		4
.L_157:
        /*0020*/ 	.byte	0x04, 0x36
        /*0022*/ 	.short	(.L_159 - .L_158)
.L_158:
        /*0024*/ 	.word	0x00000008
.L_159:


//--------------------- .nv.info._Z6kernelPvS_S_S_ --------------------------
	.section	.nv.info._Z6kernelPvS_S_S_,"",@"SHT_CUDA_INFO"
	.sectionflags	@""
	.align	4


	//----- nvinfo : EIATTR_CUDA_API_VERSION
	.align		4
        /*0000*/ 	.byte	0x04, 0x37
        /*0002*/ 	.short	(.L_161 - .L_160)
.L_160:
        /*0004*/ 	.word	0x00000082


	//----- nvinfo : EIATTR_KPARAM_INFO
	.align		4
.L_161:
        /*0008*/ 	.byte	0x04, 0x17
        /*000a*/ 	.short	(.L_163 - .L_162)
.L_162:
        /*000c*/ 	.word	0x00000000
        /*0010*/ 	.short	0x0003
        /*0012*/ 	.short	0x0018
        /*0014*/ 	.byte	0x00, 0xf5, 0x21, 0x00


	//----- nvinfo : EIATTR_KPARAM_INFO
	.align		4
.L_163:
        /*0018*/ 	.byte	0x04, 0x17
        /*001a*/ 	.short	(.L_165 - .L_164)
.L_164:
        /*001c*/ 	.word	0x00000000
        /*0020*/ 	.short	0x0002
        /*0022*/ 	.short	0x0010
        /*0024*/ 	.byte	0x00, 0xf5, 0x21, 0x00


	//----- nvinfo : EIATTR_KPARAM_INFO
	.align		4
.L_165:
        /*0028*/ 	.byte	0x04, 0x17
        /*002a*/ 	.short	(.L_167 - .L_166)
.L_166:
        /*002c*/ 	.word	0x00000000
        /*0030*/ 	.short	0x0001
        /*0032*/ 	.short	0x0008
        /*0034*/ 	.byte	0x00, 0xf5, 0x21, 0x00


	//----- nvinfo : EIATTR_KPARAM_INFO
	.align		4
.L_167:
        /*0038*/ 	.byte	0x04, 0x17
        /*003a*/ 	.short	(.L_169 - .L_168)
.L_168:
        /*003c*/ 	.word	0x00000000
        /*0040*/ 	.short	0x0000
        /*0042*/ 	.short	0x0000
        /*0044*/ 	.byte	0x00, 0xf5, 0x21, 0x00


	//----- nvinfo : EIATTR_SPARSE_MMA_MASK
	.align		4
.L_169:
        /*0048*/ 	.byte	0x03, 0x50
        /*004a*/ 	.short	0x0000


	//----- nvinfo : EIATTR_MAXREG_COUNT
	.align		4
        /*004c*/ 	.byte	0x03, 0x1b
        /*004e*/ 	.short	0x00ff


	//----- nvinfo : EIATTR_EXTERNS
	.align		4
        /*0050*/ 	.byte	0x04, 0x0f
        /*0052*/ 	.short	(.L_171 - .L_170)


	//   ....[0]....
	.align		4
.L_170:
        /*0054*/ 	.word	index@(vprintf)


	//----- nvinfo : EIATTR_MERCURY_ISA_VERSION
	.align		4
.L_171:
        /*0058*/ 	.byte	0x03, 0x5f
        /*005a*/ 	.short	0x0101


	//----- nvinfo : EIATTR_VRC_CTA_INIT_COUNT
	.align		4
        /*005c*/ 	.byte	0x02, 0x4a
	.zero		1
	.zero		1


	//----- nvinfo : EIATTR_SYSCALL_OFFSETS
	.align		4
        /*0060*/ 	.byte	0x04, 0x46
        /*0062*/ 	.short	(.L_173 - .L_172)


	//   ....[0]....
.L_172:
        /*0064*/ 	.word	0x00000250


	//----- nvinfo : EIATTR_EXIT_INSTR_OFFSETS
	.align		4
.L_173:
        /*0068*/ 	.byte	0x04, 0x1c
        /*006a*/ 	.short	(.L_175 - .L_174)


	//   ....[0]....
.L_174:
        /*006c*/ 	.word	0x00000190


	//   ....[1]....
        /*0070*/ 	.word	0x00000260


	//----- nvinfo : EIATTR_CRS_STACK_SIZE
	.align		4
.L_175:
        /*0074*/ 	.byte	0x04, 0x1e
        /*0076*/ 	.short	(.L_177 - .L_176)
.L_176:
        /*0078*/ 	.word	0x00000000


	//----- nvinfo : EIATTR_CBANK_PARAM_SIZE
	.align		4
.L_177:
        /*007c*/ 	.byte	0x03, 0x19
        /*007e*/ 	.short	0x0020


	//----- nvinfo : EIATTR_PARAM_CBANK
	.align		4
        /*0080*/ 	.byte	0x04, 0x0a
        /*0082*/ 	.short	(.L_179 - .L_178)
	.align		4
.L_178:
        /*0084*/ 	.word	index@(.nv.constant0._Z6kernelPvS_S_S_)
        /*0088*/ 	.short	0x0380
        /*008a*/ 	.short	0x0020


	//----- nvinfo : EIATTR_SW_WAR
	.align		4
.L_179:
        /*008c*/ 	.byte	0x04, 0x36
        /*008e*/ 	.short	(.L_181 - .L_180)
.L_180:
        /*0090*/ 	.word	0x00000008
.L_181:


//--------------------- .nv.callgraph             --------------------------
	.section	.nv.callgraph,"",@"SHT_CUDA_CALLGRAPH"
	.align	4
	.sectionentsize	8
	.align		4
        /*0000*/ 	.word	0x00000000
	.align		4
        /*0004*/ 	.word	0xffffffff
	.align		4
        /*0008*/ 	.word	index@(_Z6kernelPvS_S_S_)
	.align		4
        /*000c*/ 	.word	index@(vprintf)
	.align		4
        /*0010*/ 	.word	0x00000000
	.align		4
        /*0014*/ 	.word	0xfffffffe
	.align		4
        /*0018*/ 	.word	0x00000000
	.align		4
        /*001c*/ 	.word	0xfffffffd
	.align		4
        /*0020*/ 	.word	0x00000000
	.align		4
        /*0024*/ 	.word	0xfffffffc


//--------------------- .nv.constant4             --------------------------
	.section	.nv.constant4,"a",@progbits
	.align	8
	.align		8
.nv.constant4:
        /*0000*/ 	.dword	_ZN34_INTERNAL_fa4df17b_4_k_cu_3e6344754cuda3std3__45__cpo5beginE
	.align		8
        /*0008*/ 	.dword	_ZN34_INTERNAL_fa4df17b_4_k_cu_3e6344754cuda3std3__45__cpo3endE
	.align		8
        /*0010*/ 	.dword	_ZN34_INTERNAL_fa4df17b_4_k_cu_3e6344754cuda3std3__45__cpo6cbeginE
	.align		8
        /*0018*/ 	.dword	_ZN34_INTERNAL_fa4df17b_4_k_cu_3e6344754cuda3std3__45__cpo4cendE
	.align		8
        /*0020*/ 	.dword	_ZN34_INTERNAL_fa4df17b_4_k_cu_3e6344754cuda3std3__45__cpo6rbeginE
	.align		8
        /*0028*/ 	.dword	_ZN34_INTERNAL_fa4df17b_4_k_cu_3e6344754cuda3std3__45__cpo4rendE
	.align		8
        /*0030*/ 	.dword	_ZN34_INTERNAL_fa4df17b_4_k_cu_3e6344754cuda3std3__45__cpo7crbeginE
	.align		8
        /*0038*/ 	.dword	_ZN34_INTERNAL_fa4df17b_4_k_cu_3e6344754cuda3std3__45__cpo5crendE
	.align		8
        /*0040*/ 	.dword	_ZN34_INTERNAL_fa4df17b_4_k_cu_3e6344754cuda3std3__436_GLOBAL__N__fa4df17b_4_k_cu_3e6344756ignoreE
	.align		8
        /*0048*/ 	.dword	_ZN34_INTERNAL_fa4df17b_4_k_cu_3e6344754cuda3std3__419piecewise_constructE
	.align		8
        /*0050*/ 	.dword	_ZN34_INTERNAL_fa4df17b_4_k_cu_3e6344754cuda3std3__48in_placeE
	.align		8
        /*0058*/ 	.dword	_ZN34_INTERNAL_fa4df17b_4_k_cu_3e6344754cuda3std3__420unreachable_sentinelE
	.align		8
        /*0060*/ 	.dword	_ZN34_INTERNAL_fa4df17b_4_k_cu_3e6344754cuda3std3__47nulloptE
	.align		8
        /*0068*/ 	.dword	_ZN34_INTERNAL_fa4df17b_4_k_cu_3e6344754cuda3std3__48unexpectE
	.align		8
        /*0070*/ 	.dword	_ZN34_INTERNAL_fa4df17b_4_k_cu_3e6344754cuda3std6ranges3__45__cpo4swapE
	.align		8
        /*0078*/ 	.dword	_ZN34_INTERNAL_fa4df17b_4_k_cu_3e6344754cuda3std6ranges3__45__cpo9iter_moveE
	.align		8
        /*0080*/ 	.dword	_ZN34_INTERNAL_fa4df17b_4_k_cu_3e6344754cuda3std6ranges3__45__cpo5beginE
	.align		8
        /*0088*/ 	.dword	_ZN34_INTERNAL_fa4df17b_4_k_cu_3e6344754cuda3std6ranges3__45__cpo3endE
	.align		8
        /*0090*/ 	.dword	_ZN34_INTERNAL_fa4df17b_4_k_cu_3e6344754cuda3std6ranges3__45__cpo6cbeginE
	.align		8
        /*0098*/ 	.dword	_ZN34_INTERNAL_fa4df17b_4_k_cu_3e6344754cuda3std6ranges3__45__cpo4cendE
	.align		8
        /*00a0*/ 	.dword	_ZN34_INTERNAL_fa4df17b_4_k_cu_3e6344754cuda3std6ranges3__45__cpo7advanceE
	.align		8
        /*00a8*/ 	.dword	_ZN34_INTERNAL_fa4df17b_4_k_cu_3e6344754cuda3std6ranges3__45__cpo9iter_swapE
	.align		8
        /*00b0*/ 	.dword	_ZN34_INTERNAL_fa4df17b_4_k_cu_3e6344754cuda3std6ranges3__45__cpo4nextE
	.align		8
        /*00b8*/ 	.dword	_ZN34_INTERNAL_fa4df17b_4_k_cu_3e6344754cuda3std6ranges3__45__cpo4prevE
	.align		8
        /*00c0*/ 	.dword	_ZN34_INTERNAL_fa4df17b_4_k_cu_3e6344754cuda3std6ranges3__45__cpo4dataE
	.align		8
        /*00c8*/ 	.dword	_ZN34_INTERNAL_fa4df17b_4_k_cu_3e6344754cuda3std6ranges3__45__cpo5cdataE
	.align		8
        /*00d0*/ 	.dword	_ZN34_INTERNAL_fa4df17b_4_k_cu_3e6344754cuda3std6ranges3__45__cpo4sizeE
	.align		8
        /*00d8*/ 	.dword	_ZN34_INTERNAL_fa4df17b_4_k_cu_3e6344754cuda3std6ranges3__45__cpo5ssizeE
	.align		8
        /*00e0*/ 	.dword	_ZN34_INTERNAL_fa4df17b_4_k_cu_3e6344754cuda3std6ranges3__45__cpo8distanceE
	.align		8
        /*00e8*/ 	.dword	_ZN34_INTERNAL_fa4df17b_4_k_cu_3e6344756thrust24THRUST_300001_SM_1000_NS8cuda_cub3parE
	.align		8
        /*00f0*/ 	.dword	_ZN34_INTERNAL_fa4df17b_4_k_cu_3e6344756thrust24THRUST_300001_SM_1000_NS8cuda_cub10par_nosyncE
	.align		8
        /*00f8*/ 	.dword	_ZN34_INTERNAL_fa4df17b_4_k_cu_3e6344756thrust24THRUST_300001_SM_1000_NS6system6detail10sequential3seqE
	.align		8
        /*0100*/ 	.dword	_ZN34_INTERNAL_fa4df17b_4_k_cu_3e6344756thrust24THRUST_300001_SM_1000_NS12placeholders2_1E
	.align		8
        /*0108*/ 	.dword	_ZN34_INTERNAL_fa4df17b_4_k_cu_3e6344756thrust24THRUST_300001_SM_1000_NS12placeholders2_2E
	.align		8
        /*0110*/ 	.dword	_ZN34_INTERNAL_fa4df17b_4_k_cu_3e6344756thrust24THRUST_300001_SM_1000_NS12placeholders2_3E
	.align		8
        /*0118*/ 	.dword	_ZN34_INTERNAL_fa4df17b_4_k_cu_3e6344756thrust24THRUST_300001_SM_1000_NS12placeholders2_4E
	.align		8
        /*0120*/ 	.dword	_ZN34_INTERNAL_fa4df17b_4_k_cu_3e6344756thrust24THRUST_300001_SM_1000_NS12placeholders2_5E
	.align		8
        /*0128*/ 	.dword	_ZN34_INTERNAL_fa4df17b_4_k_cu_3e6344756thrust24THRUST_300001_SM_1000_NS12placeholders2_6E
	.align		8
        /*0130*/ 	.dword	_ZN34_INTERNAL_fa4df17b_4_k_cu_3e6344756thrust24THRUST_300001_SM_1000_NS12placeholders2_7E
	.align		8
        /*0138*/ 	.dword	_ZN34_INTERNAL_fa4df17b_4_k_cu_3e6344756thrust24THRUST_300001_SM_1000_NS12placeholders2_8E
	.align		8
        /*0140*/ 	.dword	_ZN34_INTERNAL_fa4df17b_4_k_cu_3e6344756thrust24THRUST_300001_SM_1000_NS12placeholders2_9E
	.align		8
        /*0148*/ 	.dword	_ZN34_INTERNAL_fa4df17b_4_k_cu_3e6344756thrust24THRUST_300001_SM_1000_NS12placeholders3_10E
	.align		8
        /*0150*/ 	.dword	_ZN34_INTERNAL_fa4df17b_4_k_cu_3e6344756thrust24THRUST_300001_SM_1000_NS3seqE
	.align		8
        /*0158*/ 	.dword	$str
	.align		8
        /*0160*/ 	.dword	vprintf


//--------------------- .text._ZN3cub18CUB_300001_SM_10006detail9transform16transform_kernelINS2_10policy_hubILb1EN4cuda3std3__45tupleIJN6thrust24THRUST_300001_SM_1000_NS7pointerItNSA_8cuda_cub3tagENSA_11use_defaultESE_EEEEEE10policy1000ElNS7_10__identityENSA_6detail15normal_iteratorINSA_10device_ptrI6__halfEEEEJPtEEEvT0_iT1_T2_DpNS2_10kernel_argIT3_EE --------------------------
	.section	.text._ZN3cub18CUB_300001_SM_10006detail9transform16transform_kernelINS2_10policy_hubILb1EN4cuda3std3__45tupleIJN6thrust24THRUST_300001_SM_1000_NS7pointerItNSA_8cuda_cub3tagENSA_11use_defaultESE_EEEEEE10policy1000ElNS7_10__identityENSA_6detail15normal_iteratorINSA_10device_ptrI6__halfEEEEJPtEEEvT0_iT1_T2_DpNS2_10kernel_argIT3_EE,"ax",@progbits
	.align	128
        .global         _ZN3cub18CUB_300001_SM_10006detail9transform16transform_kernelINS2_10policy_hubILb1EN4cuda3std3__45tupleIJN6thrust24THRUST_300001_SM_1000_NS7pointerItNSA_8cuda_cub3tagENSA_11use_defaultESE_EEEEEE10policy1000ElNS7_10__identityENSA_6detail15normal_iteratorINSA_10device_ptrI6__halfEEEEJPtEEEvT0_iT1_T2_DpNS2_10kernel_argIT3_EE
        .type           _ZN3cub18CUB_300001_SM_10006detail9transform16transform_kernelINS2_10policy_hubILb1EN4cuda3std3__45tupleIJN6thrust24THRUST_300001_SM_1000_NS7pointerItNSA_8cuda_cub3tagENSA_11use_defaultESE_EEEEEE10policy1000ElNS7_10__identityENSA_6detail15normal_iteratorINSA_10device_ptrI6__halfEEEEJPtEEEvT0_iT1_T2_DpNS2_10kernel_argIT3_EE,@function
        .size           _ZN3cub18CUB_300001_SM_10006detail9transform16transform_kernelINS2_10policy_hubILb1EN4cuda3std3__45tupleIJN6thrust24THRUST_300001_SM_1000_NS7pointerItNSA_8cuda_cub3tagENSA_11use_defaultESE_EEEEEE10policy1000ElNS7_10__identityENSA_6detail15normal_iteratorINSA_10device_ptrI6__halfEEEEJPtEEEvT0_iT1_T2_DpNS2_10kernel_argIT3_EE,(.L_x_87 - _ZN3cub18CUB_300001_SM_10006detail9transform16transform_kernelINS2_10policy_hubILb1EN4cuda3std3__45tupleIJN6thrust24THRUST_300001_SM_1000_NS7pointerItNSA_8cuda_cub3tagENSA_11use_defaultESE_EEEEEE10policy1000ElNS7_10__identityENSA_6detail15normal_iteratorINSA_10device_ptrI6__halfEEEEJPtEEEvT0_iT1_T2_DpNS2_10kernel_argIT3_EE)
        .other          _ZN3cub18CUB_300001_SM_10006detail9transform16transform_kernelINS2_10policy_hubILb1EN4cuda3std3__45tupleIJN6thrust24THRUST_300001_SM_1000_NS7pointerItNSA_8cuda_cub3tagENSA_11use_defaultESE_EEEEEE10policy1000ElNS7_10__identityENSA_6detail15normal_iteratorINSA_10device_ptrI6__halfEEEEJPtEEEvT0_iT1_T2_DpNS2_10kernel_argIT3_EE,@"STO_CUDA_ENTRY STV_DEFAULT"
_ZN3cub18CUB_300001_SM_10006detail9transform16transform_kernelINS2_10policy_hubILb1EN4cuda3std3__45tupleIJN6thrust24THRUST_300001_SM_1000_NS7pointerItNSA_8cuda_cub3tagENSA_11use_defaultESE_EEEEEE10policy1000ElNS7_10__identityENSA_6detail15normal_iteratorINSA_10device_ptrI6__halfEEEEJPtEEEvT0_iT1_T2_DpNS2_10kernel_argIT3_EE:
.text._ZN3cub18CUB_300001_SM_10006detail9transform16transform_kernelINS2_10policy_hubILb1EN4cuda3std3__45tupleIJN6thrust24THRUST_300001_SM_1000_NS7pointerItNSA_8cuda_cub3tagENSA_11use_defaultESE_EEEEEE10policy1000ElNS7_10__identityENSA_6detail15normal_iteratorINSA_10device_ptrI6__halfEEEEJPtEEEvT0_iT1_T2_DpNS2_10kernel_argIT3_EE:
[----:B------:R-:W-:Y:S08]  /*0000*/  LDC R1, c[0x0][0x37c] ;  /* 0x0000df00ff017b82 */ /* 0x000ff00000000800 */
[----:B------:R-:W0:Y:S01]  /*0010*/  LDC R0, c[0x0][0x388] ;  /* 0x0000e200ff007b82 */ /* 0x000e220000000800 */
[----:B------:R-:W1:Y:S01]  /*0020*/  LDCU.64 UR6, c[0x0][0x380] ;  /* 0x00007000ff0677ac */ /* 0x000e620008000a00 */
[----:B------:R-:W2:Y:S01]  /*0030*/  S2R R7, SR_TID.X ;  /* 0x0000000000077919 */ /* 0x000ea20000002100 */
[----:B------:R-:W-:Y:S05]  /*0040*/  BSSY.RECONVERGENT B0, `(.L_x_0) ;  /* 0x000001a000007945 */ /* 0x000fea0003800200 */
[----:B------:R-:W3:Y:S01]  /*0050*/  S2UR UR4, SR_CTAID.X ;  /* 0x00000000000479c3 */ /* 0x000ee20000002500 */
[----:B0-----:R-:W-:-:S05]  /*0060*/  IMAD.SHL.U32 R5, R0, 0x80, RZ ;  /* 0x0000008000057824 */ /* 0x001fca00078e00ff */
[----:B------:R-:W-:Y:S01]  /*0070*/  SHF.R.S32.HI R4, RZ, 0x1f, R5 ;  /* 0x0000001fff047819 */ /* 0x000fe20000011405 */
[----:B---3--:R-:W-:-:S04]  /*0080*/  IMAD.WIDE.U32 R2, R5, UR4, RZ ;  /* 0x0000000405027c25 */ /* 0x008fc8000f8e00ff */
[----:B------:R-:W-:Y:S01]  /*0090*/  IMAD R13, R4, UR4, RZ ;  /* 0x00000004040d7c24 */ /* 0x000fe2000f8e02ff */
[----:B-1----:R-:W-:Y:S01]  /*00a0*/  IADD3 R6, P1, PT, -R2, UR6, RZ ;  /* 0x0000000602067c10 */ /* 0x002fe2000ff3e1ff */
[----:B--2---:R-:W-:Y:S02]  /*00b0*/  IMAD.SHL.U32 R11, R7, 0x80, RZ ;  /* 0x00000080070b7824 */ /* 0x004fe400078e00ff */
[----:B------:R-:W-:Y:S01]  /*00c0*/  IMAD.IADD R13, R3, 0x1, R13 ;  /* 0x00000001030d7824 */ /* 0x000fe200078e020d */
[----:B------:R-:W-:-:S04]  /*00d0*/  ISETP.LT.U32.AND P0, PT, R6, R5, PT ;  /* 0x000000050600720c */ /* 0x000fc80003f01070 */
[----:B------:R-:W-:-:S04]  /*00e0*/  IADD3.X R9, PT, PT, ~R13, UR7, RZ, P1, !PT ;  /* 0x000000070d097c10 */ /* 0x000fc80008ffe5ff */
[----:B------:R-:W-:-:S04]  /*00f0*/  ISETP.LT.AND.EX P0, PT, R9, R4, PT, P0 ;  /* 0x000000040900720c */ /* 0x000fc80003f01300 */
[----:B------:R-:W-:-:S04]  /*0100*/  SEL R6, R6, R5, P0 ;  /* 0x0000000506067207 */ /* 0x000fc80000000000 */
[----:B------:R-:W-:-:S04]  /*0110*/  SHF.L.U32 R4, R6, 0x1, RZ ;  /* 0x0000000106047819 */ /* 0x000fc800000006ff */
[----:B------:R-:W-:-:S13]  /*0120*/  ISETP.GE.AND P0, PT, R11, R4, PT ;  /* 0x000000040b00720c */ /* 0x000fda0003f06270 */
[----:B------:R-:W-:Y:S05]  /*0130*/  @P0 BRA `(.L_x_1) ;  /* 0x0000000000280947 */ /* 0x000fea0003800000 */
[----:B------:R-:W0:Y:S02]  /*0140*/  LDC.64 R8, c[0x0][0x398] ;  /* 0x0000e600ff087b82 */ /* 0x000e240000000a00 */
[----:B0-----:R-:W-:-:S04]  /*0150*/  LEA R8, P0, R2, R8, 0x1 ;  /* 0x0000000802087211 */ /* 0x001fc800078008ff */
[----:B------:R-:W-:-:S03]  /*0160*/  LEA.HI.X R9, R2, R9, R13, 0x1, P0 ;  /* 0x0000000902097211 */ /* 0x000fc600000f0c0d */
[----:B------:R-:W-:-:S07]  /*0170*/  IMAD.WIDE.U32 R8, R7, 0x80, R8 ;  /* 0x0000008007087825 */ /* 0x000fce00078e0008 */
.L_x_2:
[----:B------:R-:W-:Y:S01]  /*0180*/  VIADD R11, R11, 0x4000 ;  /* 0x000040000b0b7836 */ /* 0x000fe20000000000 */
[----:B------:R0:W-:Y:S04]  /*0190*/  CCTL.E.PF2 [R8] ;  /* 0x000000000800798f */ /* 0x0001e80000800100 */
[----:B------:R-:W-:Y:S02]  /*01a0*/  ISETP.GE.AND P0, PT, R11, R4, PT ;  /* 0x000000040b00720c */ /* 0x000fe40003f06270 */
[----:B0-----:R-:W-:-:S05]  /*01b0*/  IADD3 R8, P1, PT, R8, 0x4000, RZ ;  /* 0x0000400008087810 */ /* 0x001fca0007f3e0ff */
[----:B------:R-:W-:-:S06]  /*01c0*/  IMAD.X R9, RZ, RZ, R9, P1 ;  /* 0x000000ffff097224 */ /* 0x000fcc00008e0609 */
[----:B------:R-:W-:Y:S05]  /*01d0*/  @!P0 BRA `(.L_x_2) ;  /* 0xfffffffc00e88947 */ /* 0x000fea000383ffff */
.L_x_1:
[----:B------:R-:W-:Y:S05]  /*01e0*/  BSYNC.RECONVERGENT B0 ;  /* 0x0000000000007941 */ /* 0x000fea0003800200 */
.L_x_0:
[----:B------:R-:W0:Y:S01]  /*01f0*/  LDCU.128 UR8, c[0x0][0x390] ;  /* 0x00007200ff0877ac */ /* 0x000e220008000c00 */
[----:B------:R-:W-:Y:S02]  /*0200*/  ISETP.NE.AND P0, PT, R5, R6, PT ;  /* 0x000000060500720c */ /* 0x000fe40003f05270 */
[C---:B------:R-:W-:Y:S01]  /*0210*/  SHF.L.U32 R4, R2.reuse, 0x1, RZ ;  /* 0x0000000102047819 */ /* 0x040fe200000006ff */
[----:B------:R-:W1:Y:S01]  /*0220*/  LDCU.64 UR6, c[0x0][0x358] ;  /* 0x00006b00ff0677ac */ /* 0x000e620008000a00 */
[----:B------:R-:W-:Y:S02]  /*0230*/  SHF.L.U64.HI R8, R2, 0x1, R13 ;  /* 0x0000000102087819 */ /* 0x000fe4000001020d */
[C---:B0-----:R-:W-:Y:S02]  /*0240*/  IADD3 R2, P1, PT, R4.reuse, UR10, RZ ;  /* 0x0000000a04027c10 */ /* 0x041fe4000ff3e0ff */
[----:B------:R-:W-:Y:S02]  /*0250*/  IADD3 R4, P2, PT, R4, UR8, RZ ;  /* 0x0000000804047c10 */ /* 0x000fe4000ff5e0ff */
[----:B------:R-:W-:-:S02]  /*0260*/  IADD3.X R3, PT, PT, R8, UR11, RZ, P1, !PT ;  /* 0x0000000b08037c10 */ /* 0x000fc40008ffe4ff */
[----:B------:R-:W-:Y:S01]  /*0270*/  IADD3.X R5, PT, PT, R8, UR9, RZ, P2, !PT ;  /* 0x0000000908057c10 */ /* 0x000fe200097fe4ff */
[----:B-1----:R-:W-:Y:S08]  /*0280*/  @!P0 BRA `(.L_x_3) ;  /* 0x0000001400948947 */ /* 0x002ff00003800000 */
[----:B------:R-:W-:-:S13]  /*0290*/  ISETP.GE.AND P0, PT, R0, 0x1, PT ;  /* 0x000000010000780c */ /* 0x000fda0003f06270 */
[----:B------:R-:W-:Y:S05]  /*02a0*/  @!P0 EXIT ;  /* 0x000000000000894d */ /* 0x000fea0003800000 */
[C---:B------:R-:W-:Y:S01]  /*02b0*/  ISETP.GE.U32.AND P0, PT, R0.reuse, 0x10, PT ;  /* 0x000000100000780c */ /* 0x040fe20003f06070 */
[----:B------:R-:W-:Y:S01]  /*02c0*/  IMAD.MOV.U32 R8, RZ, RZ, RZ ;  /* 0x000000ffff087224 */ /* 0x000fe200078e00ff */
[----:B------:R-:W-:-:S11]  /*02d0*/  LOP3.LUT R16, R0, 0xf, RZ, 0xc0, !PT ;  /* 0x0000000f00107812 */ /* 0x000fd600078ec0ff */
[----:B------:R-:W-:Y:S05]  /*02e0*/  @!P0 BRA `(.L_x_4) ;  /* 0x0000000c008c8947 */ /* 0x000fea0003800000 */
[----:B------:R-:W-:-:S13]  /*02f0*/  ISETP.GE.AND P0, PT, R7, R6, PT ;  /* 0x000000060700720c */ /* 0x000fda0003f06270 */
[----:B------:R-:W-:-:S05]  /*0300*/  @!P0 IMAD.WIDE.U32 R8, R7, 0x2, R2 ;  /* 0x0000000207088825 */ /* 0x000fca00078e0002 */
[----:B------:R-:W2:Y:S01]  /*0310*/  @!P0 LDG.E.U16 R17, desc[UR6][R8.64] ;  /* 0x0000000608118981 */ /* 0x000ea2000c1e1500 */
[C---:B------:R-:W-:Y:S02]  /*0320*/  VIADD R15, R7.reuse, 0x80 ;  /* 0x00000080070f7836 */ /* 0x040fe40000000000 */
[----:B------:R-:W-:-:S03]  /*0330*/  @!P0 IMAD.WIDE.U32 R10, R7, 0x2, R4 ;  /* 0x00000002070a8825 */ /* 0x000fc600078e0004 */
[----:B------:R-:W-:-:S13]  /*0340*/  ISETP.GE.AND P1, PT, R15, R6, PT ;  /* 0x000000060f00720c */ /* 0x000fda0003f26270 */
[----:B------:R-:W-:Y:S01]  /*0350*/  @!P1 IMAD.WIDE.U32 R12, R15, 0x2, R2 ;  /* 0x000000020f0c9825 */ /* 0x000fe200078e0002 */
[----:B--2---:R-:W0:Y:S02]  /*0360*/  @!P0 I2F.F16.U16 R17, R17 ;  /* 0x0000001100118306 */ /* 0x004e240000100800 */
[----:B0-----:R0:W-:Y:S04]  /*0370*/  @!P0 STG.E.U16 desc[UR6][R10.64], R17 ;  /* 0x000000110a008986 */ /* 0x0011e8000c101506 */
[----:B------:R-:W2:Y:S01]  /*0380*/  @!P1 LDG.E.U16 R18, desc[UR6][R12.64] ;  /* 0x000000060c129981 */ /* 0x000ea2000c1e1500 */
[----:B------:R-:W-:Y:S01]  /*0390*/  IADD3 R21, PT, PT, R7, 0x100, RZ ;  /* 0x0000010007157810 */ /* 0x000fe20007ffe0ff */
[----:B------:R-:W-:-:S03]  /*03a0*/  @!P1 IMAD.WIDE.U32 R8, R15, 0x2, R4 ;  /* 0x000000020f089825 */ /* 0x000fc600078e0004 */
[----:B------:R-:W-:-:S13]  /*03b0*/  ISETP.GE.AND P0, PT, R21, R6, PT ;  /* 0x000000061500720c */ /* 0x000fda0003f06270 */
[----:B------:R-:W-:Y:S01]  /*03c0*/  @!P0 IMAD.WIDE.U32 R14, R21, 0x2, R2 ;  /* 0x00000002150e8825 */ /* 0x000fe200078e0002 */
[----:B--2---:R-:W1:Y:S02]  /*03d0*/  @!P1 I2F.F16.U16 R19, R18 ;  /* 0x0000001200139306 */ /* 0x004e640000100800 */
[----:B-1----:R1:W-:Y:S04]  /*03e0*/  @!P1 STG.E.U16 desc[UR6][R8.64], R19 ;  /* 0x0000001308009986 */ /* 0x0023e8000c101506 */
[----:B------:R-:W2:Y:S01]  /*03f0*/  @!P0 LDG.E.U16 R20, desc[UR6][R14.64] ;  /* 0x000000060e148981 */ /* 0x000ea2000c1e1500 */
[----:B------:R-:W-:Y:S02]  /*0400*/  VIADD R23, R7, 0x180 ;  /* 0x0000018007177836 */ /* 0x000fe40000000000 */
[----:B0-----:R-:W-:-:S03]  /*0410*/  @!P0 IMAD.WIDE.U32 R10, R21, 0x2, R4 ;  /* 0x00000002150a8825 */ /* 0x001fc600078e0004 */
[----:B------:R-:W-:-:S13]  /*0420*/  ISETP.GE.AND P1, PT, R23, R6, PT ;  /* 0x000000061700720c */ /* 0x000fda0003f26270 */
[----:B------:R-:W-:Y:S01]  /*0430*/  @!P1 IMAD.WIDE.U32 R12, R23, 0x2, R2 ;  /* 0x00000002170c9825 */ /* 0x000fe200078e0002 */
[----:B--2---:R-:W0:Y:S02]  /*0440*/  @!P0 I2F.F16.U16 R17, R20 ;  /* 0x0000001400118306 */ /* 0x004e240000100800 */
[----:B0-----:R0:W-:Y:S04]  /*0450*/  @!P0 STG.E.U16 desc[UR6][R10.64], R17 ;  /* 0x000000110a008986 */ /* 0x0011e8000c101506 */
[----:B------:R-:W2:Y:S01]  /*0460*/  @!P1 LDG.E.U16 R18, desc[UR6][R12.64] ;  /* 0x000000060c129981 */ /* 0x000ea2000c1e1500 */
[----:B------:R-:W-:Y:S02]  /*0470*/  VIADD R21, R7, 0x200 ;  /* 0x0000020007157836 */ /* 0x000fe40000000000 */
[----:B-1----:R-:W-:-:S03]  /*0480*/  @!P1 IMAD.WIDE.U32 R8, R23, 0x2, R4 ;  /* 0x0000000217089825 */ /* 0x002fc600078e0004 */
[----:B------:R-:W-:-:S13]  /*0490*/  ISETP.GE.AND P0, PT, R21, R6, PT ;  /* 0x000000061500720c */ /* 0x000fda0003f06270 */
[----:B------:R-:W-:Y:S01]  /*04a0*/  @!P0 IMAD.WIDE.U32 R14, R21, 0x2, R2 ;  /* 0x00000002150e8825 */ /* 0x000fe200078e0002 */
[----:B--2---:R-:W1:Y:S02]  /*04b0*/  @!P1 I2F.F16.U16 R19, R18 ;  /* 0x0000001200139306 */ /* 0x004e640000100800 */
[----:B-1----:R1:W-:Y:S04]  /*04c0*/  @!P1 STG.E.U16 desc[UR6][R8.64], R19 ;  /* 0x0000001308009986 */ /* 0x0023e8000c101506 */
[----:B------:R-:W2:Y:S01]  /*04d0*/  @!P0 LDG.E.U16 R20, desc[UR6][R14.64] ;  /* 0x000000060e148981 */ /* 0x000ea2000c1e1500 */
[----:B------:R-:W-:Y:S01]  /*04e0*/  IADD3 R23, PT, PT, R7, 0x280, RZ ;  /* 0x0000028007177810 */ /* 0x000fe20007ffe0ff */
        /* <DEDUP_REMOVED lines=20> */
[----:B------:R-:W-:Y:S01]  /*0630*/  IADD3 R21, PT, PT, R7, 0x400, RZ ;  /* 0x0000040007157810 */ /* 0x000fe20007ffe0ff */
[----:B-1----:R-:W-:-:S03]  /*0640*/  @!P1 IMAD.WIDE.U32 R8, R23, 0x2, R4 ;  /* 0x0000000217089825 */ /* 0x002fc600078e0004 */
[----:B------:R-:W-:-:S13]  /*0650*/  ISETP.GE.AND P2, PT, R21, R6, PT ;  /* 0x000000061500720c */ /* 0x000fda0003f46270 */
[----:B------:R-:W-:Y:S01]  /*0660*/  @!P2 IMAD.WIDE.U32 R14, R21, 0x2, R2 ;  /* 0x00000002150ea825 */ /* 0x000fe200078e0002 */
[----:B--2---:R-:W1:Y:S02]  /*0670*/  @!P1 I2F.F16.U16 R19, R18 ;  /* 0x0000001200139306 */ /* 0x004e640000100800 */
[----:B-1----:R1:W-:Y:S04]  /*0680*/  @!P1 STG.E.U16 desc[UR6][R8.64], R19 ;  /* 0x0000001308009986 */ /* 0x0023e8000c101506 */
[----:B------:R-:W2:Y:S01]  /*0690*/  @!P2 LDG.E.U16 R14, desc[UR6][R14.64] ;  /* 0x000000060e0ea981 */ /* 0x000ea2000c1e1500 */
[----:B------:R-:W-:Y:S02]  /*06a0*/  VIADD R25, R7, 0x480 ;  /* 0x0000048007197836 */ /* 0x000fe40000000000 */
[----:B------:R-:W-:-:S03]  /*06b0*/  @!P2 IMAD.WIDE.U32 R12, R21, 0x2, R4 ;  /* 0x00000002150ca825 */ /* 0x000fc600078e0004 */
[CC--:B------:R-:W-:Y:S01]  /*06c0*/  ISETP.GE.AND P0, PT, R25.reuse, R6.reuse, PT ;  /* 0x000000061900720c */ /* 0x0c0fe20003f06270 */
[----:B0-----:R-:W-:Y:S01]  /*06d0*/  IMAD.WIDE R10, R25, 0x2, R2 ;  /* 0x00000002190a7825 */ /* 0x001fe200078e0202 */
[----:B--2---:R-:W0:Y:S02]  /*06e0*/  @!P2 I2F.F16.U16 R23, R14 ;  /* 0x0000000e0017a306 */ /* 0x004e240000100800 */
[----:B0-----:R0:W-:Y:S09]  /*06f0*/  @!P2 STG.E.U16 desc[UR6][R12.64], R23 ;  /* 0x000000170c00a986 */ /* 0x0011f2000c101506 */
[----:B------:R-:W2:Y:S01]  /*0700*/  @!P0 LDG.E.U16 R17, desc[UR6][R10.64] ;  /* 0x000000060a118981 */ /* 0x000ea2000c1e1500 */
[C---:B------:R-:W-:Y:S01]  /*0710*/  VIADD R21, R7.reuse, 0x500 ;  /* 0x0000050007157836 */ /* 0x040fe20000000000 */
[C---:B-1----:R-:W-:Y:S01]  /*0720*/  IADD3 R9, PT, PT, R7.reuse, 0x580, RZ ;  /* 0x0000058007097810 */ /* 0x042fe20007ffe0ff */
[C---:B------:R-:W-:Y:S01]  /*0730*/  VIADD R15, R7.reuse, 0x600 ;  /* 0x00000600070f7836 */ /* 0x040fe20000000000 */
[----:B------:R-:W-:Y:S01]  /*0740*/  LOP3.LUT R8, R0, 0x7ffffff0, RZ, 0xc0, !PT ;  /* 0x7ffffff000087812 */ /* 0x000fe200078ec0ff */
[----:B------:R-:W-:Y:S01]  /*0750*/  VIADD R19, R7, 0x780 ;  /* 0x0000078007137836 */ /* 0x000fe20000000000 */
[-C--:B------:R-:W-:Y:S01]  /*0760*/  ISETP.GE.AND P6, PT, R21, R6.reuse, PT ;  /* 0x000000061500720c */ /* 0x080fe20003fc6270 */
[----:B------:R-:W-:Y:S01]  /*0770*/  BSSY.RECONVERGENT B0, `(.L_x_5) ;  /* 0x0000010000007945 */ /* 0x000fe20003800200 */
[-C--:B------:R-:W-:Y:S01]  /*0780*/  ISETP.GE.AND P5, PT, R9, R6.reuse, PT ;  /* 0x000000060900720c */ /* 0x080fe20003fa6270 */
[----:B0-----:R-:W-:Y:S01]  /*0790*/  IMAD.WIDE R12, R25, 0x2, R4 ;  /* 0x00000002190c7825 */ /* 0x001fe200078e0204 */
[----:B------:R-:W-:-:S02]  /*07a0*/  ISETP.GE.AND P4, PT, R15, R6, PT ;  /* 0x000000060f00720c */ /* 0x000fc40003f86270 */
[C---:B------:R-:W-:Y:S01]  /*07b0*/  IADD3 R15, PT, PT, R7.reuse, 0x700, RZ ;  /* 0x00000700070f7810 */ /* 0x040fe20007ffe0ff */
[----:B------:R-:W-:Y:S01]  /*07c0*/  VIADD R9, R7, 0x680 ;  /* 0x0000068007097836 */ /* 0x000fe20000000000 */
[-C--:B------:R-:W-:Y:S02]  /*07d0*/  ISETP.GE.AND P1, PT, R19, R6.reuse, PT ;  /* 0x000000061300720c */ /* 0x080fe40003f26270 */
[-C--:B------:R-:W-:Y:S02]  /*07e0*/  ISETP.GE.AND P2, PT, R15, R6.reuse, PT ;  /* 0x000000060f00720c */ /* 0x080fe40003f46270 */
[----:B------:R-:W-:Y:S01]  /*07f0*/  ISETP.GE.AND P3, PT, R9, R6, PT ;  /* 0x000000060900720c */ /* 0x000fe20003f66270 */
[----:B--2---:R-:W0:Y:S02]  /*0800*/  @!P0 I2F.F16.U16 R17, R17 ;  /* 0x0000001100118306 */ /* 0x004e240000100800 */
[----:B0-----:R0:W-:Y:S01]  /*0810*/  @!P0 STG.E.U16 desc[UR6][R12.64], R17 ;  /* 0x000000110c008986 */ /* 0x0011e2000c101506 */
[----:B------:R-:W-:Y:S01]  /*0820*/  ISETP.NE.AND P0, PT, R8, 0x10, PT ;  /* 0x000000100800780c */ /* 0x000fe20003f05270 */
[----:B------:R-:W-:-:S12]  /*0830*/  @P6 BRA `(.L_x_6) ;  /* 0x00000000000c6947 */ /* 0x000fd80003800000 */
[----:B------:R-:W2:Y:S02]  /*0840*/  LDG.E.U16 R0, desc[UR6][R10.64+0x100] ;  /* 0x000100060a007981 */ /* 0x000ea4000c1e1500 */
[----:B--2---:R-:W1:Y:S02]  /*0850*/  I2F.F16.U16 R9, R0 ;  /* 0x0000000000097306 */ /* 0x004e640000100800 */
[----:B-1----:R1:W-:Y:S02]  /*0860*/  STG.E.U16 desc[UR6][R12.64+0x100], R9 ;  /* 0x000100090c007986 */ /* 0x0023e4000c101506 */
.L_x_6:
[----:B------:R-:W-:Y:S05]  /*0870*/  BSYNC.RECONVERGENT B0 ;  /* 0x0000000000007941 */ /* 0x000fea0003800200 */
.L_x_5:
[----:B------:R-:W-:Y:S04]  /*0880*/  BSSY.RECONVERGENT B0, `(.L_x_7) ;  /* 0x0000005000007945 */ /* 0x000fe80003800200 */
[----:B------:R-:W-:Y:S05]  /*0890*/  @P5 BRA `(.L_x_8) ;  /* 0x00000000000c5947 */ /* 0x000fea0003800000 */
[----:B------:R-:W1:Y:S02]  /*08a0*/  LDG.E.U16 R0, desc[UR6][R10.64+0x200] ;  /* 0x000200060a007981 */ /* 0x000e64000c1e1500 */
[----:B-1----:R-:W1:Y:S02]  /*08b0*/  I2F.F16.U16 R9, R0 ;  /* 0x0000000000097306 */ /* 0x002e640000100800 */
[----:B-1----:R2:W-:Y:S02]  /*08c0*/  STG.E.U16 desc[UR6][R12.64+0x200], R9 ;  /* 0x000200090c007986 */ /* 0x0025e4000c101506 */
.L_x_8:
[----:B------:R-:W-:Y:S05]  /*08d0*/  BSYNC.RECONVERGENT B0 ;  /* 0x0000000000007941 */ /* 0x000fea0003800200 */
.L_x_7:
[----:B------:R-:W-:Y:S04]  /*08e0*/  BSSY.RECONVERGENT B0, `(.L_x_9) ;  /* 0x0000005000007945 */ /* 0x000fe80003800200 */
[----:B------:R-:W-:Y:S05]  /*08f0*/  @P4 BRA `(.L_x_10) ;  /* 0x00000000000c4947 */ /* 0x000fea0003800000 */
[----:B------:R-:W1:Y:S02]  /*0900*/  LDG.E.U16 R0, desc[UR6][R10.64+0x300] ;  /* 0x000300060a007981 */ /* 0x000e64000c1e1500 */
[----:B-12---:R-:W1:Y:S02]  /*0910*/  I2F.F16.U16 R9, R0 ;  /* 0x0000000000097306 */ /* 0x006e640000100800 */
[----:B-1----:R3:W-:Y:S02]  /*0920*/  STG.E.U16 desc[UR6][R12.64+0x300], R9 ;  /* 0x000300090c007986 */ /* 0x0027e4000c101506 */
.L_x_10:
[----:B------:R-:W-:Y:S05]  /*0930*/  BSYNC.RECONVERGENT B0 ;  /* 0x0000000000007941 */ /* 0x000fea0003800200 */
.L_x_9:
[----:B------:R-:W-:Y:S04]  /*0940*/  BSSY.RECONVERGENT B0, `(.L_x_11) ;  /* 0x0000005000007945 */ /* 0x000fe80003800200 */
[----:B------:R-:W-:Y:S05]  /*0950*/  @P3 BRA `(.L_x_12) ;  /* 0x00000000000c3947 */ /* 0x000fea0003800000 */
[----:B------:R-:W1:Y:S02]  /*0960*/  LDG.E.U16 R0, desc[UR6][R10.64+0x400] ;  /* 0x000400060a007981 */ /* 0x000e64000c1e1500 */
[----:B-123--:R-:W1:Y:S02]  /*0970*/  I2F.F16.U16 R9, R0 ;  /* 0x0000000000097306 */ /* 0x00ee640000100800 */
[----:B-1----:R4:W-:Y:S02]  /*0980*/  STG.E.U16 desc[UR6][R12.64+0x400], R9 ;  /* 0x000400090c007986 */ /* 0x0029e4000c101506 */
.L_x_12:
[----:B------:R-:W-:Y:S05]  /*0990*/  BSYNC.RECONVERGENT B0 ;  /* 0x0000000000007941 */ /* 0x000fea0003800200 */
.L_x_11:
[----:B------:R-:W-:Y:S04]  /*09a0*/  BSSY.RECONVERGENT B0, `(.L_x_13) ;  /* 0x0000005000007945 */ /* 0x000fe80003800200 */
[----:B------:R-:W-:Y:S05]  /*09b0*/  @P2 BRA `(.L_x_14) ;  /* 0x00000000000c2947 */ /* 0x000fea0003800000 */
[----:B------:R-:W1:Y:S02]  /*09c0*/  LDG.E.U16 R0, desc[UR6][R10.64+0x500] ;  /* 0x000500060a007981 */ /* 0x000e64000c1e1500 */
[----:B-1234-:R-:W1:Y:S02]  /*09d0*/  I2F.F16.U16 R9, R0 ;  /* 0x0000000000097306 */ /* 0x01ee640000100800 */
[----:B-1----:R1:W-:Y:S02]  /*09e0*/  STG.E.U16 desc[UR6][R12.64+0x500], R9 ;  /* 0x000500090c007986 */ /* 0x0023e4000c101506 */
.L_x_14:
[----:B------:R-:W-:Y:S05]  /*09f0*/  BSYNC.RECONVERGENT B0 ;  /* 0x0000000000007941 */ /* 0x000fea0003800200 */
.L_x_13:
[----:B------:R-:W-:Y:S04]  /*0a00*/  BSSY.RECONVERGENT B0, `(.L_x_15) ;  /* 0x0000005000007945 */ /* 0x000fe80003800200 */
[----:B------:R-:W-:Y:S05]  /*0a10*/  @P1 BRA `(.L_x_16) ;  /* 0x00000000000c1947 */ /* 0x000fea0003800000 */
[----:B------:R-:W1:Y:S02]  /*0a20*/  LDG.E.U16 R10, desc[UR6][R10.64+0x600] ;  /* 0x000600060a0a7981 */ /* 0x000e64000c1e1500 */
[----:B-1234-:R-:W1:Y:S02]  /*0a30*/  I2F.F16.U16 R9, R10 ;  /* 0x0000000a00097306 */ /* 0x01ee640000100800 */
[----:B-1----:R1:W-:Y:S02]  /*0a40*/  STG.E.U16 desc[UR6][R12.64+0x600], R9 ;  /* 0x000600090c007986 */ /* 0x0023e4000c101506 */
.L_x_16:
[----:B------:R-:W-:Y:S05]  /*0a50*/  BSYNC.RECONVERGENT B0 ;  /* 0x0000000000007941 */ /* 0x000fea0003800200 */
.L_x_15:
[----:B------:R-:W-:Y:S05]  /*0a60*/  @!P0 BRA `(.L_x_4) ;  /* 0x0000000400ac8947 */ /* 0x000fea0003800000 */
[----:B------:R-:W-:-:S07]  /*0a70*/  IMAD.MOV.U32 R0, RZ, RZ, 0x10 ;  /* 0x00000010ff007424 */ /* 0x000fce00078e00ff */
.L_x_19:
[----:B01234-:R-:W-:-:S04]  /*0a80*/  LEA R9, R0, R7, 0x7 ;  /* 0x0000000700097211 */ /* 0x01ffc800078e38ff */
[----:B------:R-:W-:-:S13]  /*0a90*/  ISETP.GE.AND P0, PT, R9, R6, PT ;  /* 0x000000060900720c */ /* 0x000fda0003f06270 */
[----:B------:R-:W-:-:S05]  /*0aa0*/  @!P0 IMAD.WIDE.U32 R10, R9, 0x2, R2 ;  /* 0x00000002090a8825 */ /* 0x000fca00078e0002 */
[----:B------:R-:W2:Y:S01]  /*0ab0*/  @!P0 LDG.E.U16 R20, desc[UR6][R10.64] ;  /* 0x000000060a148981 */ /* 0x000ea2000c1e1500 */
[C---:B------:R-:W-:Y:S02]  /*0ac0*/  VIADD R19, R9.reuse, 0x80 ;  /* 0x0000008009137836 */ /* 0x040fe40000000000 */
[----:B------:R-:W-:-:S03]  /*0ad0*/  @!P0 IMAD.WIDE.U32 R14, R9, 0x2, R4 ;  /* 0x00000002090e8825 */ /* 0x000fc600078e0004 */
[----:B------:R-:W-:-:S13]  /*0ae0*/  ISETP.GE.AND P1, PT, R19, R6, PT ;  /* 0x000000061300720c */ /* 0x000fda0003f26270 */
[----:B0-----:R-:W-:Y:S01]  /*0af0*/  @!P1 IMAD.WIDE.U32 R12, R19, 0x2, R2 ;  /* 0x00000002130c9825 */ /* 0x001fe200078e0002 */
[----:B--2---:R-:W0:Y:S02]  /*0b00*/  @!P0 I2F.F16.U16 R21, R20 ;  /* 0x0000001400158306 */ /* 0x004e240000100800 */
[----:B0-----:R0:W-:Y:S04]  /*0b10*/  @!P0 STG.E.U16 desc[UR6][R14.64], R21 ;  /* 0x000000150e008986 */ /* 0x0011e8000c101506 */
[----:B------:R-:W2:Y:S01]  /*0b20*/  @!P1 LDG.E.U16 R17, desc[UR6][R12.64] ;  /* 0x000000060c119981 */ /* 0x000ea2000c1e1500 */
[----:B------:R-:W-:Y:S02]  /*0b30*/  VIADD R25, R9, 0x100 ;  /* 0x0000010009197836 */ /* 0x000fe40000000000 */
[----:B------:R-:W-:-:S03]  /*0b40*/  @!P1 IMAD.WIDE.U32 R18, R19, 0x2, R4 ;  /* 0x0000000213129825 */ /* 0x000fc600078e0004 */
        /* <DEDUP_REMOVED lines=45> */
[----:B-1----:R-:W-:Y:S04]  /*0e20*/  @!P1 STG.E.U16 desc[UR6][R18.64], R29 ;  /* 0x0000001d12009986 */ /* 0x002fe8000c101506 */
[----:B------:R-:W2:Y:S01]  /*0e30*/  @!P0 LDG.E.U16 R20, desc[UR6][R10.64] ;  /* 0x000000060a148981 */ /* 0x000ea2000c1e1500 */
[----:B------:R-:W-:Y:S01]  /*0e40*/  IADD3 R23, PT, PT, R9, 0x480, RZ ;  /* 0x0000048009177810 */ /* 0x000fe20007ffe0ff */
[----:B0-----:R-:W-:-:S03]  /*0e50*/  @!P0 IMAD.WIDE.U32 R14, R25, 0x2, R4 ;  /* 0x00000002190e8825 */ /* 0x001fc600078e0004 */
[C---:B------:R-:W-:Y:S01]  /*0e60*/  ISETP.GE.AND P1, PT, R23.reuse, R6, PT ;  /* 0x000000061700720c */ /* 0x040fe20003f26270 */
[----:B------:R-:W-:Y:S01]  /*0e70*/  IMAD.WIDE R12, R23, 0x2, R2 ;  /* 0x00000002170c7825 */ /* 0x000fe200078e0202 */
[----:B--2---:R-:W0:Y:S02]  /*0e80*/  @!P0 I2F.F16.U16 R27, R20 ;  /* 0x00000014001b8306 */ /* 0x004e240000100800 */
[----:B0-----:R0:W-:Y:S09]  /*0e90*/  @!P0 STG.E.U16 desc[UR6][R14.64], R27 ;  /* 0x0000001b0e008986 */ /* 0x0011f2000c101506 */
[----:B------:R-:W2:Y:S01]  /*0ea0*/  @!P1 LDG.E.U16 R21, desc[UR6][R12.64] ;  /* 0x000000060c159981 */ /* 0x000ea2000c1e1500 */
[----:B------:R-:W-:-:S02]  /*0eb0*/  VIADD R17, R9, 0x500 ;  /* 0x0000050009117836 */ /* 0x000fc40000000000 */
[----:B------:R-:W-:-:S03]  /*0ec0*/  IMAD.WIDE R10, R23, 0x2, R4 ;  /* 0x00000002170a7825 */ /* 0x000fc600078e0204 */
[----:B------:R-:W-:Y:S01]  /*0ed0*/  ISETP.GE.AND P0, PT, R17, R6, PT ;  /* 0x000000061100720c */ /* 0x000fe20003f06270 */
[----:B--2---:R-:W1:Y:S02]  /*0ee0*/  @!P1 I2F.F16.U16 R25, R21 ;  /* 0x0000001500199306 */ /* 0x004e640000100800 */
[----:B-1----:R1:W-:Y:S10]  /*0ef0*/  @!P1 STG.E.U16 desc[UR6][R10.64], R25 ;  /* 0x000000190a009986 */ /* 0x0023f4000c101506 */
[----:B------:R-:W2:Y:S01]  /*0f00*/  @!P0 LDG.E.U16 R20, desc[UR6][R12.64+0x100] ;  /* 0x000100060c148981 */ /* 0x000ea2000c1e1500 */
[----:B------:R-:W-:-:S05]  /*0f10*/  VIADD R17, R9, 0x580 ;  /* 0x0000058009117836 */ /* 0x000fca0000000000 */
[----:B------:R-:W-:Y:S01]  /*0f20*/  ISETP.GE.AND P1, PT, R17, R6, PT ;  /* 0x000000061100720c */ /* 0x000fe20003f26270 */
[----:B--2---:R-:W2:Y:S02]  /*0f30*/  @!P0 I2F.F16.U16 R23, R20 ;  /* 0x0000001400178306 */ /* 0x004ea40000100800 */
[----:B--2---:R1:W-:Y:S10]  /*0f40*/  @!P0 STG.E.U16 desc[UR6][R10.64+0x100], R23 ;  /* 0x000100170a008986 */ /* 0x0043f4000c101506 */
[----:B0-----:R-:W2:Y:S01]  /*0f50*/  @!P1 LDG.E.U16 R14, desc[UR6][R12.64+0x200] ;  /* 0x000200060c0e9981 */ /* 0x001ea2000c1e1500 */
[----:B------:R-:W-:-:S04]  /*0f60*/  IADD3 R15, PT, PT, R9, 0x600, RZ ;  /* 0x00000600090f7810 */ /* 0x000fc80007ffe0ff */
[----:B------:R-:W-:Y:S01]  /*0f70*/  ISETP.GE.AND P0, PT, R15, R6, PT ;  /* 0x000000060f00720c */ /* 0x000fe20003f06270 */
[----:B--2---:R-:W0:Y:S02]  /*0f80*/  @!P1 I2F.F16.U16 R21, R14 ;  /* 0x0000000e00159306 */ /* 0x004e240000100800 */
[----:B0-----:R1:W-:Y:S10]  /*0f90*/  @!P1 STG.E.U16 desc[UR6][R10.64+0x200], R21 ;  /* 0x000200150a009986 */ /* 0x0013f4000c101506 */
[----:B------:R-:W2:Y:S01]  /*0fa0*/  @!P0 LDG.E.U16 R18, desc[UR6][R12.64+0x300] ;  /* 0x000300060c128981 */ /* 0x000ea2000c1e1500 */
[----:B------:R-:W-:-:S05]  /*0fb0*/  VIADD R15, R9, 0x680 ;  /* 0x00000680090f7836 */ /* 0x000fca0000000000 */
        /* <DEDUP_REMOVED lines=9> */
[----:B------:R-:W-:Y:S01]  /*1050*/  IADD3 R9, PT, PT, R9, 0x780, RZ ;  /* 0x0000078009097810 */ /* 0x000fe20007ffe0ff */
[----:B------:R-:W-:Y:S01]  /*1060*/  VIADD R0, R0, 0x10 ;  /* 0x0000001000007836 */ /* 0x000fe20000000000 */
[----:B------:R-:W-:Y:S04]  /*1070*/  BSSY.RECONVERGENT B0, `(.L_x_17) ;  /* 0x0000009000007945 */ /* 0x000fe80003800200 */
[----:B------:R-:W-:Y:S01]  /*1080*/  ISETP.NE.AND P1, PT, R0, R8, PT ;  /* 0x000000080000720c */ /* 0x000fe20003f25270 */
[----:B--2---:R-:W0:Y:S02]  /*1090*/  @!P0 I2F.F16.U16 R15, R14 ;  /* 0x0000000e000f8306 */ /* 0x004e240000100800 */
[----:B0-----:R1:W-:Y:S01]  /*10a0*/  @!P0 STG.E.U16 desc[UR6][R10.64+0x500], R15 ;  /* 0x0005000f0a008986 */ /* 0x0013e2000c101506 */
[----:B------:R-:W-:-:S13]  /*10b0*/  ISETP.GE.AND P0, PT, R9, R6, PT ;  /* 0x000000060900720c */ /* 0x000fda0003f06270 */
[----:B-1----:R-:W-:Y:S05]  /*10c0*/  @P0 BRA `(.L_x_18) ;  /* 0x00000000000c0947 */ /* 0x002fea0003800000 */
[----:B------:R-:W2:Y:S02]  /*10d0*/  LDG.E.U16 R12, desc[UR6][R12.64+0x600] ;  /* 0x000600060c0c7981 */ /* 0x000ea4000c1e1500 */
[----:B--2---:R-:W0:Y:S02]  /*10e0*/  I2F.F16.U16 R9, R12 ;  /* 0x0000000c00097306 */ /* 0x004e240000100800 */
[----:B0-----:R0:W-:Y:S02]  /*10f0*/  STG.E.U16 desc[UR6][R10.64+0x600], R9 ;  /* 0x000600090a007986 */ /* 0x0011e4000c101506 */
.L_x_18:
[----:B------:R-:W-:Y:S05]  /*1100*/  BSYNC.RECONVERGENT B0 ;  /* 0x0000000000007941 */ /* 0x000fea0003800200 */
.L_x_17:
[----:B------:R-:W-:Y:S05]  /*1110*/  @P1 BRA `(.L_x_19) ;  /* 0xfffffff800581947 */ /* 0x000fea000383ffff */
.L_x_4:
[----:B------:R-:W-:-:S13]  /*1120*/  ISETP.NE.AND P0, PT, R16, RZ, PT ;  /* 0x000000ff1000720c */ /* 0x000fda0003f05270 */
[----:B------:R-:W-:Y:S05]  /*1130*/  @!P0 EXIT ;  /* 0x000000000000894d */ /* 0x000fea0003800000 */
[----:B------:R-:W5:Y:S01]  /*1140*/  LDCU UR8, c[0x0][0x388] ;  /* 0x00007100ff0877ac */ /* 0x000f620008000800 */
[----:B------:R-:W-:Y:S01]  /*1150*/  ISETP.GE.U32.AND P0, PT, R16, 0x8, PT ;  /* 0x000000081000780c */ /* 0x000fe20003f06070 */
[----:B-----5:R-:W-:-:S12]  /*1160*/  ULOP3.LUT UR5, UR8, 0x7, URZ, 0xc0, !UPT ;  /* 0x0000000708057892 */ /* 0x020fd8000f8ec0ff */
[----:B------:R-:W-:Y:S05]  /*1170*/  @!P0 BRA `(.L_x_20) ;  /* 0x0000000400148947 */ /* 0x000fea0003800000 */
[----:B0-----:R-:W-:Y:S01]  /*1180*/  IMAD R17, R8, 0x80, R7 ;  /* 0x0000008008117824 */ /* 0x001fe200078e0207 */
[----:B------:R-:W-:Y:S03]  /*1190*/  BSSY.RECONVERGENT B0, `(.L_x_21) ;  /* 0x0000017000007945 */ /* 0x000fe60003800200 */
[C---:B------:R-:W-:Y:S01]  /*11a0*/  VIADD R11, R17.reuse, 0x100 ;  /* 0x00000100110b7836 */ /* 0x040fe20000000000 */
[CC--:B------:R-:W-:Y:S01]  /*11b0*/  ISETP.GE.AND P6, PT, R17.reuse, R6.reuse, PT ;  /* 0x000000061100720c */ /* 0x0c0fe20003fc6270 */
[C---:B-1234-:R-:W-:Y:S01]  /*11c0*/  VIADD R13, R17.reuse, 0x180 ;  /* 0x00000180110d7836 */ /* 0x05efe20000000000 */
[C---:B------:R-:W-:Y:S01]  /*11d0*/  IADD3 R9, PT, PT, R17.reuse, 0x80, RZ ;  /* 0x0000008011097810 */ /* 0x040fe20007ffe0ff */
[----:B------:R-:W-:Y:S01]  /*11e0*/  VIADD R15, R17, 0x300 ;  /* 0x00000300110f7836 */ /* 0x000fe20000000000 */
[-C--:B------:R-:W-:Y:S01]  /*11f0*/  ISETP.GE.AND P0, PT, R11, R6.reuse, PT ;  /* 0x000000060b00720c */ /* 0x080fe20003f06270 */
[----:B------:R-:W-:Y:S01]  /*1200*/  VIADD R11, R17, 0x280 ;  /* 0x00000280110b7836 */ /* 0x000fe20000000000 */
[----:B------:R-:W-:-:S02]  /*1210*/  ISETP.GE.AND P1, PT, R9, R6, PT ;  /* 0x000000060900720c */ /* 0x000fc40003f26270 */
[----:B------:R-:W-:Y:S02]  /*1220*/  IADD3 R9, PT, PT, R17, 0x200, RZ ;  /* 0x0000020011097810 */ /* 0x000fe40007ffe0ff */
[----:B------:R-:W-:Y:S02]  /*1230*/  P2R R14, PR, RZ, 0x2 ;  /* 0x00000002ff0e7803 */ /* 0x000fe40000000000 */
[-C--:B------:R-:W-:Y:S02]  /*1240*/  ISETP.GE.AND P2, PT, R9, R6.reuse, PT ;  /* 0x000000060900720c */ /* 0x080fe40003f46270 */
[----:B------:R-:W-:Y:S02]  /*1250*/  IADD3 R9, PT, PT, R17, 0x380, RZ ;  /* 0x0000038011097810 */ /* 0x000fe40007ffe0ff */
[-C--:B------:R-:W-:Y:S01]  /*1260*/  ISETP.GE.AND P1, PT, R13, R6.reuse, PT ;  /* 0x000000060d00720c */ /* 0x080fe20003f26270 */
[----:B------:R-:W-:Y:S01]  /*1270*/  IMAD.WIDE R12, R17, 0x2, R4 ;  /* 0x00000002110c7825 */ /* 0x000fe200078e0204 */
[----:B------:R-:W-:-:S02]  /*1280*/  ISETP.GE.AND P3, PT, R11, R6, PT ;  /* 0x000000060b00720c */ /* 0x000fc40003f66270 */
[-C--:B------:R-:W-:Y:S01]  /*1290*/  ISETP.GE.AND P4, PT, R15, R6.reuse, PT ;  /* 0x000000060f00720c */ /* 0x080fe20003f86270 */
[----:B------:R-:W-:Y:S01]  /*12a0*/  IMAD.WIDE R10, R17, 0x2, R2 ;  /* 0x00000002110a7825 */ /* 0x000fe200078e0202 */
[----:B------:R-:W-:Y:S01]  /*12b0*/  ISETP.GE.AND P5, PT, R9, R6, PT ;  /* 0x000000060900720c */ /* 0x000fe20003fa6270 */
[----:B------:R-:W-:-:S12]  /*12c0*/  @P6 BRA `(.L_x_22) ;  /* 0x00000000000c6947 */ /* 0x000fd80003800000 */
[----:B------:R-:W2:Y:S02]  /*12d0*/  LDG.E.U16 R0, desc[UR6][R10.64] ;  /* 0x000000060a007981 */ /* 0x000ea4000c1e1500 */
[----:B--2---:R-:W0:Y:S02]  /*12e0*/  I2F.F16.U16 R9, R0 ;  /* 0x0000000000097306 */ /* 0x004e240000100800 */
[----:B0-----:R0:W-:Y:S02]  /*12f0*/  STG.E.U16 desc[UR6][R12.64], R9 ;  /* 0x000000090c007986 */ /* 0x0011e4000c101506 */
.L_x_22:
[----:B------:R-:W-:Y:S05]  /*1300*/  BSYNC.RECONVERGENT B0 ;  /* 0x0000000000007941 */ /* 0x000fea0003800200 */
.L_x_21:
[----:B------:R-:W-:Y:S01]  /*1310*/  ISETP.NE.AND P6, PT, R14, RZ, PT ;  /* 0x000000ff0e00720c */ /* 0x000fe20003fc5270 */
[----:B------:R-:W-:-:S12]  /*1320*/  BSSY.RECONVERGENT B0, `(.L_x_23) ;  /* 0x0000005000007945 */ /* 0x000fd80003800200 */
[----:B------:R-:W-:Y:S05]  /*1330*/  @P6 BRA `(.L_x_24) ;  /* 0x00000000000c6947 */ /* 0x000fea0003800000 */
[----:B------:R-:W0:Y:S02]  /*1340*/  LDG.E.U16 R0, desc[UR6][R10.64+0x100] ;  /* 0x000100060a007981 */ /* 0x000e24000c1e1500 */
[----:B0-----:R-:W0:Y:S02]  /*1350*/  I2F.F16.U16 R9, R0 ;  /* 0x0000000000097306 */ /* 0x001e240000100800 */
[----:B0-----:R1:W-:Y:S02]  /*1360*/  STG.E.U16 desc[UR6][R12.64+0x100], R9 ;  /* 0x000100090c007986 */ /* 0x0013e4000c101506 */
.L_x_24:
[----:B------:R-:W-:Y:S05]  /*1370*/  BSYNC.RECONVERGENT B0 ;  /* 0x0000000000007941 */ /* 0x000fea0003800200 */
.L_x_23:
[----:B------:R-:W-:Y:S04]  /*1380*/  BSSY.RECONVERGENT B0, `(.L_x_25) ;  /* 0x0000005000007945 */ /* 0x000fe80003800200 */
[----:B------:R-:W-:Y:S05]  /*1390*/  @P0 BRA `(.L_x_26) ;  /* 0x00000000000c0947 */ /* 0x000fea0003800000 */
[----:B------:R-:W0:Y:S02]  /*13a0*/  LDG.E.U16 R0, desc[UR6][R10.64+0x200] ;  /* 0x000200060a007981 */ /* 0x000e24000c1e1500 */
[----:B01----:R-:W0:Y:S02]  /*13b0*/  I2F.F16.U16 R9, R0 ;  /* 0x0000000000097306 */ /* 0x003e240000100800 */
[----:B0-----:R2:W-:Y:S02]  /*13c0*/  STG.E.U16 desc[UR6][R12.64+0x200], R9 ;  /* 0x000200090c007986 */ /* 0x0015e4000c101506 */
.L_x_26:
[----:B------:R-:W-:Y:S05]  /*13d0*/  BSYNC.RECONVERGENT B0 ;  /* 0x0000000000007941 */ /* 0x000fea0003800200 */
.L_x_25:
[----:B------:R-:W-:Y:S04]  /*13e0*/  BSSY.RECONVERGENT B0, `(.L_x_27) ;  /* 0x0000005000007945 */ /* 0x000fe80003800200 */
[----:B------:R-:W-:Y:S05]  /*13f0*/  @P1 BRA `(.L_x_28) ;  /* 0x00000000000c1947 */ /* 0x000fea0003800000 */
[----:B------:R-:W0:Y:S02]  /*1400*/  LDG.E.U16 R0, desc[UR6][R10.64+0x300] ;  /* 0x000300060a007981 */ /* 0x000e24000c1e1500 */
[----:B012---:R-:W0:Y:S02]  /*1410*/  I2F.F16.U16 R9, R0 ;  /* 0x0000000000097306 */ /* 0x007e240000100800 */
[----:B0-----:R3:W-:Y:S02]  /*1420*/  STG.E.U16 desc[UR6][R12.64+0x300], R9 ;  /* 0x000300090c007986 */ /* 0x0017e4000c101506 */
.L_x_28:
[----:B------:R-:W-:Y:S05]  /*1430*/  BSYNC.RECONVERGENT B0 ;  /* 0x0000000000007941 */ /* 0x000fea0003800200 */
.L_x_27:
[----:B------:R-:W-:Y:S04]  /*1440*/  BSSY.RECONVERGENT B0, `(.L_x_29) ;  /* 0x0000005000007945 */ /* 0x000fe80003800200 */
[----:B------:R-:W-:Y:S05]  /*1450*/  @P2 BRA `(.L_x_30) ;  /* 0x00000000000c2947 */ /* 0x000fea0003800000 */
[----:B------:R-:W0:Y:S02]  /*1460*/  LDG.E.U16 R0, desc[UR6][R10.64+0x400] ;  /* 0x000400060a007981 */ /* 0x000e24000c1e1500 */
[----:B0123--:R-:W0:Y:S02]  /*1470*/  I2F.F16.U16 R9, R0 ;  /* 0x0000000000097306 */ /* 0x00fe240000100800 */
[----:B0-----:R4:W-:Y:S02]  /*1480*/  STG.E.U16 desc[UR6][R12.64+0x400], R9 ;  /* 0x000400090c007986 */ /* 0x0019e4000c101506 */
.L_x_30:
[----:B------:R-:W-:Y:S05]  /*1490*/  BSYNC.RECONVERGENT B0 ;  /* 0x0000000000007941 */ /* 0x000fea0003800200 */
.L_x_29:
[----:B------:R-:W-:Y:S04]  /*14a0*/  BSSY.RECONVERGENT B0, `(.L_x_31) ;  /* 0x0000005000007945 */ /* 0x000fe80003800200 */
[----:B------:R-:W-:Y:S05]  /*14b0*/  @P3 BRA `(.L_x_32) ;  /* 0x00000000000c3947 */ /* 0x000fea0003800000 */
[----:B------:R-:W0:Y:S02]  /*14c0*/  LDG.E.U16 R0, desc[UR6][R10.64+0x500] ;  /* 0x000500060a007981 */ /* 0x000e24000c1e1500 */
[----:B01234-:R-:W0:Y:S02]  /*14d0*/  I2F.F16.U16 R9, R0 ;  /* 0x0000000000097306 */ /* 0x01fe240000100800 */
[----:B0-----:R0:W-:Y:S02]  /*14e0*/  STG.E.U16 desc[UR6][R12.64+0x500], R9 ;  /* 0x000500090c007986 */ /* 0x0011e4000c101506 */
.L_x_32:
[----:B------:R-:W-:Y:S05]  /*14f0*/  BSYNC.RECONVERGENT B0 ;  /* 0x0000000000007941 */ /* 0x000fea0003800200 */
.L_x_31:
[----:B------:R-:W-:Y:S04]  /*1500*/  BSSY.RECONVERGENT B0, `(.L_x_33) ;  /* 0x0000005000007945 */ /* 0x000fe80003800200 */
[----:B------:R-:W-:Y:S05]  /*1510*/  @P4 BRA `(.L_x_34) ;  /* 0x00000000000c4947 */ /* 0x000fea0003800000 */
[----:B------:R-:W0:Y:S02]  /*1520*/  LDG.E.U16 R0, desc[UR6][R10.64+0x600] ;  /* 0x000600060a007981 */ /* 0x000e24000c1e1500 */
[----:B01234-:R-:W0:Y:S02]  /*1530*/  I2F.F16.U16 R9, R0 ;  /* 0x0000000000097306 */ /* 0x01fe240000100800 */
[----:B0-----:R0:W-:Y:S02]  /*1540*/  STG.E.U16 desc[UR6][R12.64+0x600], R9 ;  /* 0x000600090c007986 */ /* 0x0011e4000c101506 */
.L_x_34:
[----:B------:R-:W-:Y:S05]  /*1550*/  BSYNC.RECONVERGENT B0 ;  /* 0x0000000000007941 */ /* 0x000fea0003800200 */
.L_x_33:
[----:B------:R-:W-:Y:S04]  /*1560*/  BSSY.RECONVERGENT B0, `(.L_x_35) ;  /* 0x0000005000007945 */ /* 0x000fe80003800200 */
[----:B------:R-:W-:Y:S05]  /*1570*/  @P5 BRA `(.L_x_36) ;  /* 0x00000000000c5947 */ /* 0x000fea0003800000 */
[----:B------:R-:W0:Y:S02]  /*1580*/  LDG.E.U16 R10, desc[UR6][R10.64+0x700] ;  /* 0x000700060a0a7981 */ /* 0x000e24000c1e1500 */
[----:B01234-:R-:W0:Y:S02]  /*1590*/  I2F.F16.U16 R9, R10 ;  /* 0x0000000a00097306 */ /* 0x01fe240000100800 */
[----:B0-----:R0:W-:Y:S02]  /*15a0*/  STG.E.U16 desc[UR6][R12.64+0x700], R9 ;  /* 0x000700090c007986 */ /* 0x0011e4000c101506 */
.L_x_36:
[----:B------:R-:W-:Y:S05]  /*15b0*/  BSYNC.RECONVERGENT B0 ;  /* 0x0000000000007941 */ /* 0x000fea0003800200 */
.L_x_35:
[----:B------:R-:W-:-:S07]  /*15c0*/  VIADD R8, R8, 0x8 ;  /* 0x0000000808087836 */ /* 0x000fce0000000000 */
.L_x_20:
[----:B------:R-:W-:-:S13]  /*15d0*/  ISETP.NE.AND P0, PT, RZ, UR5, PT ;  /* 0x00000005ff007c0c */ /* 0x000fda000bf05270 */
[----:B------:R-:W-:Y:S05]  /*15e0*/  @!P0 EXIT ;  /* 0x000000000000894d */ /* 0x000fea0003800000 */
[----:B------:R-:W-:Y:S02]  /*15f0*/  UISETP.GE.U32.AND UP0, UPT, UR5, 0x4, UPT ;  /* 0x000000040500788c */ /* 0x000fe4000bf06070 */
[----:B------:R-:W-:-:S06]  /*1600*/  ULOP3.LUT UR4, UR8, 0x3, URZ, 0xc0, !UPT ;  /* 0x0000000308047892 */ /* 0x000fcc000f8ec0ff */
[----:B------:R-:W-:Y:S01]  /*1610*/  ISETP.NE.AND P2, PT, RZ, UR4, PT ;  /* 0x00000004ff007c0c */ /* 0x000fe2000bf45270 */
[----:B------:R-:W-:-:S12]  /*1620*/  BRA.U !UP0, `(.L_x_37) ;  /* 0x0000000108747547 */ /* 0x000fd8000b800000 */
[----:B------:R-:W-:-:S05]  /*1630*/  IMAD R25, R8, 0x80, R7 ;  /* 0x0000008008197824 */ /* 0x000fca00078e0207 */
[----:B------:R-:W-:-:S13]  /*1640*/  ISETP.GE.AND P0, PT, R25, R6, PT ;  /* 0x000000061900720c */ /* 0x000fda0003f06270 */
[----:B0-----:R-:W-:-:S05]  /*1650*/  @!P0 IMAD.WIDE R10, R25, 0x2, R2 ;  /* 0x00000002190a8825 */ /* 0x001fca00078e0202 */
[----:B------:R-:W5:Y:S01]  /*1660*/  @!P0 LDG.E.U16 R0, desc[UR6][R10.64] ;  /* 0x000000060a008981 */ /* 0x000f62000c1e1500 */
[C---:B------:R-:W-:Y:S01]  /*1670*/  IADD3 R17, PT, PT, R25.reuse, 0x80, RZ ;  /* 0x0000008019117810 */ /* 0x040fe20007ffe0ff */
[----:B-1234-:R-:W-:-:S03]  /*1680*/  @!P0 IMAD.WIDE R12, R25, 0x2, R4 ;  /* 0x00000002190c8825 */ /* 0x01efc600078e0204 */
[----:B------:R-:W-:-:S13]  /*1690*/  ISETP.GE.AND P1, PT, R17, R6, PT ;  /* 0x000000061100720c */ /* 0x000fda0003f26270 */
[----:B------:R-:W-:Y:S01]  /*16a0*/  @!P1 IMAD.WIDE R14, R17, 0x2, R2 ;  /* 0x00000002110e9825 */ /* 0x000fe200078e0202 */
[----:B-----5:R-:W0:Y:S02]  /*16b0*/  @!P0 I2F.F16.U16 R9, R0 ;  /* 0x0000000000098306 */ /* 0x020e240000100800 */
[----:B0-----:R0:W-:Y:S04]  /*16c0*/  @!P0 STG.E.U16 desc[UR6][R12.64], R9 ;  /* 0x000000090c008986 */ /* 0x0011e8000c101506 */
[----:B------:R-:W2:Y:S01]  /*16d0*/  @!P1 LDG.E.U16 R18, desc[UR6][R14.64] ;  /* 0x000000060e129981 */ /* 0x000ea2000c1e1500 */
[----:B------:R-:W-:Y:S02]  /*16e0*/  VIADD R19, R25, 0x100 ;  /* 0x0000010019137836 */ /* 0x000fe40000000000 */
[----:B------:R-:W-:-:S03]  /*16f0*/  @!P1 IMAD.WIDE R10, R17, 0x2, R4 ;  /* 0x00000002110a9825 */ /* 0x000fc600078e0204 */
[----:B------:R-:W-:-:S13]  /*1700*/  ISETP.GE.AND P0, PT, R19, R6, PT ;  /* 0x000000061300720c */ /* 0x000fda0003f06270 */
[----:B------:R-:W-:Y:S01]  /*1710*/  @!P0 IMAD.WIDE R16, R19, 0x2, R2 ;  /* 0x0000000213108825 */ /* 0x000fe200078e0202 */
[----:B--2---:R-:W1:Y:S02]  /*1720*/  @!P1 I2F.F16.U16 R21, R18 ;  /* 0x0000001200159306 */ /* 0x004e640000100800 */
[----:B-1----:R1:W-:Y:S04]  /*1730*/  @!P1 STG.E.U16 desc[UR6][R10.64], R21 ;  /* 0x000000150a009986 */ /* 0x0023e8000c101506 */
[----:B------:R-:W2:Y:S01]  /*1740*/  @!P0 LDG.E.U16 R16, desc[UR6][R16.64] ;  /* 0x0000000610108981 */ /* 0x000ea2000c1e1500 */
[----:B------:R-:W-:Y:S02]  /*1750*/  VIADD R25, R25, 0x180 ;  /* 0x0000018019197836 */ /* 0x000fe40000000000 */
[----:B0-----:R-:W-:-:S03]  /*1760*/  @!P0 IMAD.WIDE R12, R19, 0x2, R4 ;  /* 0x00000002130c8825 */ /* 0x001fc600078e0204 */
[----:B------:R-:W-:-:S13]  /*1770*/  ISETP.GE.AND P1, PT, R25, R6, PT ;  /* 0x000000061900720c */ /* 0x000fda0003f26270 */
[C---:B------:R-:W-:Y:S01]  /*1780*/  @!P1 IMAD.WIDE R14, R25.reuse, 0x2, R2 ;  /* 0x00000002190e9825 */ /* 0x040fe200078e0202 */
[----:B--2---:R-:W0:Y:S02]  /*1790*/  @!P0 I2F.F16.U16 R9, R16 ;  /* 0x0000001000098306 */ /* 0x004e240000100800 */
[----:B0-----:R1:W-:Y:S04]  /*17a0*/  @!P0 STG.E.U16 desc[UR6][R12.64], R9 ;  /* 0x000000090c008986 */ /* 0x0013e8000c101506 */
[----:B------:R-:W2:Y:S01]  /*17b0*/  @!P1 LDG.E.U16 R14, desc[UR6][R14.64] ;  /* 0x000000060e0e9981 */ /* 0x000ea2000c1e1500 */
[----:B------:R-:W-:Y:S01]  /*17c0*/  @!P1 IMAD.WIDE R18, R25, 0x2, R4 ;  /* 0x0000000219129825 */ /* 0x000fe200078e0204 */
[----:B------:R-:W-:Y:S01]  /*17d0*/  IADD3 R8, PT, PT, R8, 0x4, RZ ;  /* 0x0000000408087810 */ /* 0x000fe20007ffe0ff */
[----:B--2---:R-:W0:Y:S03]  /*17e0*/  @!P1 I2F.F16.U16 R23, R14 ;  /* 0x0000000e00179306 */ /* 0x004e260000100800 */
[----:B0-----:R1:W-:Y:S03]  /*17f0*/  @!P1 STG.E.U16 desc[UR6][R18.64], R23 ;  /* 0x0000001712009986 */ /* 0x0013e6000c101506 */
.L_x_37:
[----:B------:R-:W-:Y:S05]  /*1800*/  @!P2 EXIT ;  /* 0x000000000000a94d */ /* 0x000fea0003800000 */
[----:B------:R-:W-:Y:S01]  /*1810*/  IMAD R7, R8, 0x80, R7 ;  /* 0x0000008008077824 */ /* 0x000fe200078e0207 */
[----:B------:R-:W-:-:S12]  /*1820*/  UIADD3 UR4, UPT, UPT, -UR4, URZ, URZ ;  /* 0x000000ff04047290 */ /* 0x000fd8000fffe1ff */
.L_x_38:
[C---:B------:R-:W-:Y:S01]  /*1830*/  ISETP.GE.AND P0, PT, R7.reuse, R6, PT ;  /* 0x000000060700720c */ /* 0x040fe20003f06270 */
[----:B01----:R-:W-:-:S12]  /*1840*/  IMAD.WIDE R10, R7, 0x2, R2 ;  /* 0x00000002070a7825 */ /* 0x003fd800078e0202 */
[----:B------:R-:W5:Y:S01]  /*1850*/  @!P0 LDG.E.U16 R10, desc[UR6][R10.64] ;  /* 0x000000060a0a8981 */ /* 0x000f62000c1e1500 */
[----:B--234-:R-:W-:Y:S01]  /*1860*/  IMAD.WIDE R8, R7, 0x2, R4 ;  /* 0x0000000207087825 */ /* 0x01cfe200078e0204 */
[----:B------:R-:W-:-:S03]  /*1870*/  UIADD3 UR4, UPT, UPT, UR4, 0x1, URZ ;  /* 0x0000000104047890 */ /* 0x000fc6000fffe0ff */
[----:B------:R-:W-:Y:S01]  /*1880*/  VIADD R7, R7, 0x80 ;  /* 0x0000008007077836 */ /* 0x000fe20000000000 */
[----:B------:R-:W-:Y:S01]  /*1890*/  UISETP.NE.AND UP0, UPT, UR4, URZ, UPT ;  /* 0x000000ff0400728c */ /* 0x000fe2000bf05270 */
[----:B-----5:R-:W0:Y:S02]  /*18a0*/  @!P0 I2F.F16.U16 R13, R10 ;  /* 0x0000000a000d8306 */ /* 0x020e240000100800 */
[----:B0-----:R0:W-:Y:S06]  /*18b0*/  @!P0 STG.E.U16 desc[UR6][R8.64], R13 ;  /* 0x0000000d08008986 */ /* 0x0011ec000c101506 */
[----:B------:R-:W-:Y:S05]  /*18c0*/  BRA.U UP0, `(.L_x_38) ;  /* 0xfffffffd00d87547 */ /* 0x000fea000b83ffff */
[----:B------:R-:W-:Y:S05]  /*18d0*/  EXIT ;  /* 0x000000000000794d */ /* 0x000fea0003800000 */
.L_x_3:
[----:B------:R-:W-:-:S13]  /*18e0*/  ISETP.GE.AND P0, PT, R0, 0x1, PT ;  /* 0x000000010000780c */ /* 0x000fda0003f06270 */
[----:B------:R-:W-:Y:S05]  /*18f0*/  @!P0 EXIT ;  /* 0x000000000000894d */ /* 0x000fea0003800000 */
[C---:B------:R-:W-:Y:S01]  /*1900*/  ISETP.GE.U32.AND P1, PT, R0.reuse, 0x10, PT ;  /* 0x000000100000780c */ /* 0x040fe20003f26070 */
[----:B------:R-:W-:Y:S01]  /*1910*/  HFMA2 R6, -RZ, RZ, 0, 0 ;  /* 0x00000000ff067431 */ /* 0x000fe200000001ff */
[----:B------:R-:W-:-:S04]  /*1920*/  LOP3.LUT R20, R0, 0xf, RZ, 0xc0, !PT ;  /* 0x0000000f00147812 */ /* 0x000fc800078ec0ff */
[----:B------:R-:W-:-:S07]  /*1930*/  ISETP.NE.AND P0, PT, R20, RZ, PT ;  /* 0x000000ff1400720c */ /* 0x000fce0003f05270 */
[----:B------:R-:W-:Y:S06]  /*1940*/  @!P1 BRA `(.L_x_39) ;  /* 0x0000000400189947 */ /* 0x000fec0003800000 */
[----:B------:R-:W-:Y:S01]  /*1950*/  IMAD.WIDE.U32 R14, R7, 0x2, RZ ;  /* 0x00000002070e7825 */ /* 0x000fe200078e00ff */
[----:B------:R-:W-:-:S03]  /*1960*/  LOP3.LUT R6, R0, 0x7ffffff0, RZ, 0xc0, !PT ;  /* 0x7ffffff000067812 */ /* 0x000fc600078ec0ff */
[----:B------:R-:W-:Y:S01]  /*1970*/  VIADD R12, R7, 0x480 ;  /* 0x00000480070c7836 */ /* 0x000fe20000000000 */
[----:B------:R-:W-:Y:S01]  /*1980*/  LOP3.LUT R13, R14, 0x800, RZ, 0xfc, !PT ;  /* 0x000008000e0d7812 */ /* 0x000fe200078efcff */
[----:B------:R-:W-:-:S07]  /*1990*/  IMAD.MOV R14, RZ, RZ, -R6 ;  /* 0x000000ffff0e7224 */ /* 0x000fce00078e0a06 */
.L_x_40:
[----:B------:R-:W-:-:S04]  /*19a0*/  IADD3 R10, P1, PT, R13, R2, RZ ;  /* 0x000000020d0a7210 */ /* 0x000fc80007f3e0ff */
[----:B0-----:R-:W-:-:S05]  /*19b0*/  IADD3.X R11, PT, PT, R15, R3, RZ, P1, !PT ;  /* 0x000000030f0b7210 */ /* 0x001fca0000ffe4ff */
[----:B------:R-:W2:Y:S01]  /*19c0*/  LDG.E.U16 R16, desc[UR6][R10.64+-0x800] ;  /* 0xfff800060a107981 */ /* 0x000ea2000c1e1500 */
[----:B------:R-:W-:-:S05]  /*19d0*/  IADD3 R8, P1, PT, R13, R4, RZ ;  /* 0x000000040d087210 */ /* 0x000fca0007f3e0ff */
[----:B------:R-:W-:Y:S01]  /*19e0*/  IMAD.X R9, R15, 0x1, R5, P1 ;  /* 0x000000010f097824 */ /* 0x000fe200008e0605 */
[----:B--2---:R-:W0:Y:S04]  /*19f0*/  I2F.F16.U16 R17, R16 ;  /* 0x0000001000117306 */ /* 0x004e280000100800 */
[----:B0-----:R0:W-:Y:S04]  /*1a00*/  STG.E.U16 desc[UR6][R8.64+-0x800], R17 ;  /* 0xfff8001108007986 */ /* 0x0011e8000c101506 */
[----:B------:R-:W2:Y:S02]  /*1a10*/  LDG.E.U16 R18, desc[UR6][R10.64+-0x700] ;  /* 0xfff900060a127981 */ /* 0x000ea4000c1e1500 */
[----:B--2---:R-:W1:Y:S02]  /*1a20*/  I2F.F16.U16 R19, R18 ;  /* 0x0000001200137306 */ /* 0x004e640000100800 */
[----:B-1----:R1:W-:Y:S04]  /*1a30*/  STG.E.U16 desc[UR6][R8.64+-0x700], R19 ;  /* 0xfff9001308007986 */ /* 0x0023e8000c101506 */
[----:B------:R-:W2:Y:S02]  /*1a40*/  LDG.E.U16 R21, desc[UR6][R10.64+-0x600] ;  /* 0xfffa00060a157981 */ /* 0x000ea4000c1e1500 */
[----:B--2---:R-:W2:Y:S02]  /*1a50*/  I2F.F16.U16 R21, R21 ;  /* 0x0000001500157306 */ /* 0x004ea40000100800 */
[----:B--2---:R2:W-:Y:S04]  /*1a60*/  STG.E.U16 desc[UR6][R8.64+-0x600], R21 ;  /* 0xfffa001508007986 */ /* 0x0045e8000c101506 */
[----:B------:R-:W3:Y:S02]  /*1a70*/  LDG.E.U16 R22, desc[UR6][R10.64+-0x500] ;  /* 0xfffb00060a167981 */ /* 0x000ee4000c1e1500 */
[----:B---3--:R-:W3:Y:S02]  /*1a80*/  I2F.F16.U16 R23, R22 ;  /* 0x0000001600177306 */ /* 0x008ee40000100800 */
[----:B---3--:R3:W-:Y:S04]  /*1a90*/  STG.E.U16 desc[UR6][R8.64+-0x500], R23 ;  /* 0xfffb001708007986 */ /* 0x0087e8000c101506 */
[----:B------:R-:W0:Y:S02]  /*1aa0*/  LDG.E.U16 R16, desc[UR6][R10.64+-0x400] ;  /* 0xfffc00060a107981 */ /* 0x000e24000c1e1500 */
[----:B0-----:R-:W0:Y:S02]  /*1ab0*/  I2F.F16.U16 R17, R16 ;  /* 0x0000001000117306 */ /* 0x001e240000100800 */
[----:B0-----:R0:W-:Y:S04]  /*1ac0*/  STG.E.U16 desc[UR6][R8.64+-0x400], R17 ;  /* 0xfffc001108007986 */ /* 0x0011e8000c101506 */
[----:B------:R-:W1:Y:S02]  /*1ad0*/  LDG.E.U16 R18, desc[UR6][R10.64+-0x300] ;  /* 0xfffd00060a127981 */ /* 0x000e64000c1e1500 */
[----:B-1----:R-:W1:Y:S02]  /*1ae0*/  I2F.F16.U16 R19, R18 ;  /* 0x0000001200137306 */ /* 0x002e640000100800 */
[----:B-1----:R1:W-:Y:S04]  /*1af0*/  STG.E.U16 desc[UR6][R8.64+-0x300], R19 ;  /* 0xfffd001308007986 */ /* 0x0023e8000c101506 */
[----:B------:R-:W2:Y:S02]  /*1b00*/  LDG.E.U16 R24, desc[UR6][R10.64+-0x200] ;  /* 0xfffe00060a187981 */ /* 0x000ea4000c1e1500 */
[----:B--2---:R-:W2:Y:S02]  /*1b10*/  I2F.F16.U16 R21, R24 ;  /* 0x0000001800157306 */ /* 0x004ea40000100800 */
[----:B--2---:R2:W-:Y:S04]  /*1b20*/  STG.E.U16 desc[UR6][R8.64+-0x200], R21 ;  /* 0xfffe001508007986 */ /* 0x0045e8000c101506 */
[----:B------:R-:W3:Y:S02]  /*1b30*/  LDG.E.U16 R22, desc[UR6][R10.64+-0x100] ;  /* 0xffff00060a167981 */ /* 0x000ee4000c1e1500 */
[----:B---3--:R-:W3:Y:S02]  /*1b40*/  I2F.F16.U16 R23, R22 ;  /* 0x0000001600177306 */ /* 0x008ee40000100800 */
[----:B---3--:R3:W-:Y:S04]  /*1b50*/  STG.E.U16 desc[UR6][R8.64+-0x100], R23 ;  /* 0xffff001708007986 */ /* 0x0087e8000c101506 */
[----:B------:R-:W4:Y:S01]  /*1b60*/  LDG.E.U16 R25, desc[UR6][R10.64] ;  /* 0x000000060a197981 */ /* 0x000f22000c1e1500 */
[----:B0-----:R-:W-:Y:S01]  /*1b70*/  MOV R17, 0x0 ;  /* 0x0000000000117802 */ /* 0x001fe20000000f00 */
[----:B------:R-:W-:-:S04]  /*1b80*/  IMAD.MOV.U32 R16, RZ, RZ, 0x300 ;  /* 0x00000300ff107424 */ /* 0x000fc800078e00ff */
[----:B------:R-:W-:-:S03]  /*1b90*/  IMAD.WIDE R16, R12, 0x2, R16 ;  /* 0x000000020c107825 */ /* 0x000fc600078e0210 */
[----:B------:R-:W-:-:S05]  /*1ba0*/  IADD3 R18, P1, PT, R16, R2, RZ ;  /* 0x0000000210127210 */ /* 0x000fca0007f3e0ff */
[----:B-1----:R-:W-:Y:S01]  /*1bb0*/  IMAD.X R19, R17, 0x1, R3, P1 ;  /* 0x0000000111137824 */ /* 0x002fe200008e0603 */
[----:B----4-:R-:W0:Y:S02]  /*1bc0*/  I2F.F16.U16 R25, R25 ;  /* 0x0000001900197306 */ /* 0x010e240000100800 */
[----:B0-----:R0:W-:Y:S04]  /*1bd0*/  STG.E.U16 desc[UR6][R8.64], R25 ;  /* 0x0000001908007986 */ /* 0x0011e8000c101506 */
[----:B--2---:R-:W2:Y:S01]  /*1be0*/  LDG.E.U16 R21, desc[UR6][R18.64+-0x300] ;  /* 0xfffd000612157981 */ /* 0x004ea2000c1e1500 */
[----:B------:R-:W-:-:S05]  /*1bf0*/  IADD3 R16, P1, PT, R16, R4, RZ ;  /* 0x0000000410107210 */ /* 0x000fca0007f3e0ff */
[----:B------:R-:W-:Y:S01]  /*1c00*/  IMAD.X R17, R17, 0x1, R5, P1 ;  /* 0x0000000111117824 */ /* 0x000fe200008e0605 */
[----:B--2---:R-:W1:Y:S04]  /*1c10*/  I2F.F16.U16 R21, R21 ;  /* 0x0000001500157306 */ /* 0x004e680000100800 */
[----:B-1----:R1:W-:Y:S04]  /*1c20*/  STG.E.U16 desc[UR6][R16.64+-0x300], R21 ;  /* 0xfffd001510007986 */ /* 0x0023e8000c101506 */
[----:B------:R-:W2:Y:S02]  /*1c30*/  LDG.E.U16 R10, desc[UR6][R18.64+-0x200] ;  /* 0xfffe0006120a7981 */ /* 0x000ea4000c1e1500 */
[----:B--2---:R-:W2:Y:S02]  /*1c40*/  I2F.F16.U16 R11, R10 ;  /* 0x0000000a000b7306 */ /* 0x004ea40000100800 */
[----:B--2---:R2:W-:Y:S04]  /*1c50*/  STG.E.U16 desc[UR6][R16.64+-0x200], R11 ;  /* 0xfffe000b10007986 */ /* 0x0045e8000c101506 */
[----:B------:R-:W3:Y:S02]  /*1c60*/  LDG.E.U16 R22, desc[UR6][R18.64+-0x100] ;  /* 0xffff000612167981 */ /* 0x000ee4000c1e1500 */
[----:B---3--:R-:W3:Y:S02]  /*1c70*/  I2F.F16.U16 R23, R22 ;  /* 0x0000001600177306 */ /* 0x008ee40000100800 */
[----:B---3--:R3:W-:Y:S04]  /*1c80*/  STG.E.U16 desc[UR6][R16.64+-0x100], R23 ;  /* 0xffff001710007986 */ /* 0x0087e8000c101506 */
[----:B0-----:R-:W4:Y:S02]  /*1c90*/  LDG.E.U16 R8, desc[UR6][R18.64] ;  /* 0x0000000612087981 */ /* 0x001f24000c1e1500 */
[----:B----4-:R-:W0:Y:S02]  /*1ca0*/  I2F.F16.U16 R9, R8 ;  /* 0x0000000800097306 */ /* 0x010e240000100800 */
[----:B0-----:R0:W-:Y:S04]  /*1cb0*/  STG.E.U16 desc[UR6][R16.64], R9 ;  /* 0x0000000910007986 */ /* 0x0011e8000c101506 */
[----:B------:R-:W1:Y:S02]  /*1cc0*/  LDG.E.U16 R24, desc[UR6][R18.64+0x100] ;  /* 0x0001000612187981 */ /* 0x000e64000c1e1500 */
[----:B-1----:R-:W1:Y:S02]  /*1cd0*/  I2F.F16.U16 R21, R24 ;  /* 0x0000001800157306 */ /* 0x002e640000100800 */
[----:B-1----:R0:W-:Y:S04]  /*1ce0*/  STG.E.U16 desc[UR6][R16.64+0x100], R21 ;  /* 0x0001001510007986 */ /* 0x0021e8000c101506 */
[----:B------:R-:W2:Y:S02]  /*1cf0*/  LDG.E.U16 R10, desc[UR6][R18.64+0x200] ;  /* 0x00020006120a7981 */ /* 0x000ea4000c1e1500 */
[----:B--2---:R-:W1:Y:S02]  /*1d00*/  I2F.F16.U16 R11, R10 ;  /* 0x0000000a000b7306 */ /* 0x004e640000100800 */
[----:B-1----:R0:W-:Y:S04]  /*1d10*/  STG.E.U16 desc[UR6][R16.64+0x200], R11 ;  /* 0x0002000b10007986 */ /* 0x0021e8000c101506 */
[----:B------:R-:W3:Y:S01]  /*1d20*/  LDG.E.U16 R22, desc[UR6][R18.64+0x300] ;  /* 0x0003000612167981 */ /* 0x000ee2000c1e1500 */
[----:B------:R-:W-:Y:S01]  /*1d30*/  IADD3 R14, PT, PT, R14, 0x10, RZ ;  /* 0x000000100e0e7810 */ /* 0x000fe20007ffe0ff */
[----:B------:R-:W-:Y:S01]  /*1d40*/  VIADD R12, R12, 0x800 ;  /* 0x000008000c0c7836 */ /* 0x000fe20000000000 */
[----:B------:R-:W-:-:S02]  /*1d50*/  IADD3 R13, P2, PT, R13, 0x1000, RZ ;  /* 0x000010000d0d7810 */ /* 0x000fc40007f5e0ff */
[----:B------:R-:W-:-:S03]  /*1d60*/  ISETP.NE.AND P1, PT, R14, RZ, PT ;  /* 0x000000ff0e00720c */ /* 0x000fc60003f25270 */
[----:B------:R-:W-:Y:S01]  /*1d70*/  IMAD.X R15, RZ, RZ, R15, P2 ;  /* 0x000000ffff0f7224 */ /* 0x000fe200010e060f */
[----:B---3--:R-:W1:Y:S02]  /*1d80*/  I2F.F16.U16 R23, R22 ;  /* 0x0000001600177306 */ /* 0x008e640000100800 */
[----:B-1----:R0:W-:Y:S07]  /*1d90*/  STG.E.U16 desc[UR6][R16.64+0x300], R23 ;  /* 0x0003001710007986 */ /* 0x0021ee000c101506 */
[----:B------:R-:W-:Y:S05]  /*1da0*/  @P1 BRA `(.L_x_40) ;  /* 0xfffffff800fc1947 */ /* 0x000fea000383ffff */
.L_x_39:
[----:B------:R-:W-:Y:S05]  /*1db0*/  @!P0 EXIT ;  /* 0x000000000000894d */ /* 0x000fea0003800000 */
[----:B------:R-:W-:Y:S02]  /*1dc0*/  ISETP.GE.U32.AND P0, PT, R20, 0x8, PT ;  /* 0x000000081400780c */ /* 0x000fe40003f06070 */
[----:B0-----:R-:W-:-:S04]  /*1dd0*/  LOP3.LUT R21, R0, 0x7, RZ, 0xc0, !PT ;  /* 0x0000000700157812 */ /* 0x001fc800078ec0ff */
[----:B------:R-:W-:-:S07]  /*1de0*/  ISETP.NE.AND P1, PT, R21, RZ, PT ;  /* 0x000000ff1500720c */ /* 0x000fce0003f25270 */
[----:B------:R-:W-:Y:S06]  /*1df0*/  @!P0 BRA `(.L_x_41) ;  /* 0x0000000000708947 */ /* 0x000fec0003800000 */
[----:B------:R-:W-:-:S05]  /*1e00*/  LEA R11, R6, R7, 0x7 ;  /* 0x00000007060b7211 */ /* 0x000fca00078e38ff */
[----:B------:R-:W-:-:S05]  /*1e10*/  IMAD.WIDE R8, R11, 0x2, R2 ;  /* 0x000000020b087825 */ /* 0x000fca00078e0202 */
[----:B------:R-:W2:Y:S01]  /*1e20*/  LDG.E.U16 R12, desc[UR6][R8.64] ;  /* 0x00000006080c7981 */ /* 0x000ea2000c1e1500 */
[----:B------:R-:W-:Y:S01]  /*1e30*/  IMAD.WIDE R10, R11, 0x2, R4 ;  /* 0x000000020b0a7825 */ /* 0x000fe200078e0204 */
        /* <DEDUP_REMOVED lines=21> */
[----:B------:R-:W-:Y:S01]  /*1f90*/  VIADD R6, R6, 0x8 ;  /* 0x0000000806067836 */ /* 0x000fe20000000000 */
[----:B---3--:R-:W1:Y:S02]  /*1fa0*/  I2F.F16.U16 R19, R18 ;  /* 0x0000001200137306 */ /* 0x008e640000100800 */
[----:B-1----:R0:W-:Y:S04]  /*1fb0*/  STG.E.U16 desc[UR6][R10.64+0x700], R19 ;  /* 0x000700130a007986 */ /* 0x0021e8000c101506 */
.L_x_41:
[----:B------:R-:W-:Y:S05]  /*1fc0*/  @!P1 EXIT ;  /* 0x000000000000994d */ /* 0x000fea0003800000 */
[----:B------:R-:W-:Y:S02]  /*1fd0*/  ISETP.GE.U32.AND P0, PT, R21, 0x4, PT ;  /* 0x000000041500780c */ /* 0x000fe40003f06070 */
[----:B------:R-:W-:-:S04]  /*1fe0*/  LOP3.LUT R18, R0, 0x3, RZ, 0xc0, !PT ;  /* 0x0000000300127812 */ /* 0x000fc800078ec0ff */
[----:B------:R-:W-:-:S07]  /*1ff0*/  ISETP.NE.AND P1, PT, R18, RZ, PT ;  /* 0x000000ff1200720c */ /* 0x000fce0003f25270 */
[----:B------:R-:W-:Y:S06]  /*2000*/  @!P0 BRA `(.L_x_42) ;  /* 0x0000000000408947 */ /* 0x000fec0003800000 */
[----:B0-----:R-:W-:-:S04]  /*2010*/  IMAD R11, R6, 0x80, R7 ;  /* 0x00000080060b7824 */ /* 0x001fc800078e0207 */
[----:B------:R-:W-:-:S05]  /*2020*/  IMAD.WIDE R8, R11, 0x2, R2 ;  /* 0x000000020b087825 */ /* 0x000fca00078e0202 */
[----:B------:R-:W2:Y:S01]  /*2030*/  LDG.E.U16 R0, desc[UR6][R8.64] ;  /* 0x0000000608007981 */ /* 0x000ea2000c1e1500 */
[----:B------:R-:W-:Y:S01]  /*2040*/  IMAD.WIDE R10, R11, 0x2, R4 ;  /* 0x000000020b0a7825 */ /* 0x000fe200078e0204 */
[----:B--2---:R-:W0:Y:S04]  /*2050*/  I2F.F16.U16 R13, R0 ;  /* 0x00000000000d7306 */ /* 0x004e280000100800 */
[----:B0-----:R1:W-:Y:S04]  /*2060*/  STG.E.U16 desc[UR6][R10.64], R13 ;  /* 0x0000000d0a007986 */ /* 0x0013e8000c101506 */
[----:B------:R-:W2:Y:S02]  /*2070*/  LDG.E.U16 R12, desc[UR6][R8.64+0x100] ;  /* 0x00010006080c7981 */ /* 0x000ea4000c1e1500 */
[----:B--2---:R-:W0:Y:S02]  /*2080*/  I2F.F16.U16 R15, R12 ;  /* 0x0000000c000f7306 */ /* 0x004e240000100800 */
[----:B0-----:R1:W-:Y:S04]  /*2090*/  STG.E.U16 desc[UR6][R10.64+0x100], R15 ;  /* 0x0001000f0a007986 */ /* 0x0013e8000c101506 */
[----:B------:R-:W2:Y:S02]  /*20a0*/  LDG.E.U16 R14, desc[UR6][R8.64+0x200] ;  /* 0x00020006080e7981 */ /* 0x000ea4000c1e1500 */
[----:B--2---:R-:W0:Y:S02]  /*20b0*/  I2F.F16.U16 R17, R14 ;  /* 0x0000000e00117306 */ /* 0x004e240000100800 */
[----:B0-----:R1:W-:Y:S04]  /*20c0*/  STG.E.U16 desc[UR6][R10.64+0x200], R17 ;  /* 0x000200110a007986 */ /* 0x0013e8000c101506 */
[----:B------:R-:W2:Y:S01]  /*20d0*/  LDG.E.U16 R16, desc[UR6][R8.64+0x300] ;  /* 0x0003000608107981 */ /* 0x000ea2000c1e1500 */
[----:B------:R-:W-:Y:S01]  /*20e0*/  IADD3 R6, PT, PT, R6, 0x4, RZ ;  /* 0x0000000406067810 */ /* 0x000fe20007ffe0ff */
[----:B--2---:R-:W0:Y:S02]  /*20f0*/  I2F.F16.U16 R19, R16 ;  /* 0x0000001000137306 */ /* 0x004e240000100800 */
[----:B0-----:R1:W-:Y:S04]  /*2100*/  STG.E.U16 desc[UR6][R10.64+0x300], R19 ;  /* 0x000300130a007986 */ /* 0x0013e8000c101506 */
.L_x_42:
[----:B------:R-:W-:Y:S05]  /*2110*/  @!P1 EXIT ;  /* 0x000000000000994d */ /* 0x000fea0003800000 */
[----:B01----:R-:W-:Y:S02]  /*2120*/  IMAD R11, R6, 0x80, R7 ;  /* 0x00000080060b7824 */ /* 0x003fe400078e0207 */
[----:B------:R-:W-:-:S07]  /*2130*/  IMAD.MOV R0, RZ, RZ, -R18 ;  /* 0x000000ffff007224 */ /* 0x000fce00078e0a12 */
.L_x_43:
[----:B------:R-:W-:-:S06]  /*2140*/  IMAD.WIDE R8, R11, 0x2, R2 ;  /* 0x000000020b087825 */ /* 0x000fcc00078e0202 */
[----:B------:R-:W2:Y:S01]  /*2150*/  LDG.E.U16 R8, desc[UR6][R8.64] ;  /* 0x0000000608087981 */ /* 0x000ea2000c1e1500 */
[----:B------:R-:W-:Y:S01]  /*2160*/  IADD3 R0, PT, PT, R0, 0x1, RZ ;  /* 0x0000000100007810 */ /* 0x000fe20007ffe0ff */
[----:B0-----:R-:W-:-:S03]  /*2170*/  IMAD.WIDE R6, R11, 0x2, R4 ;  /* 0x000000020b067825 */ /* 0x001fc600078e0204 */
[----:B------:R-:W-:Y:S01]  /*2180*/  ISETP.NE.AND P0, PT, R0, RZ, PT ;  /* 0x000000ff0000720c */ /* 0x000fe20003f05270 */
[----:B--2---:R-:W0:Y:S02]  /*2190*/  I2F.F16.U16 R13, R8 ;  /* 0x00000008000d7306 */ /* 0x004e240000100800 */
[----:B0-----:R0:W-:Y:S10]  /*21a0*/  STG.E.U16 desc[UR6][R6.64], R13 ;  /* 0x0000000d06007986 */ /* 0x0011f4000c101506 */
[----:B------:R-:W-:Y:S05]  /*21b0*/  @!P0 EXIT ;  /* 0x000000000000894d */ /* 0x000fea0003800000 */
[----:B------:R-:W-:Y:S01]  /*21c0*/  VIADD R11, R11, 0x80 ;  /* 0x000000800b0b7836 */ /* 0x000fe20000000000 */
[----:B------:R-:W-:Y:S06]  /*21d0*/  BRA `(.L_x_43) ;  /* 0xfffffffc00d87947 */ /* 0x000fec000383ffff */
.L_x_44:
[----:B------:R-:W-:-:S00]  /*21e0*/  BRA `(.L_x_44) ;  /* 0xfffffffc00fc7947 */ /* 0x000fc0000383ffff */
[----:B------:R-:W-:-:S00]  /*21f0*/  NOP ;  /* 0x0000000000007918 */ /* 0x000fc00000000000 */
        /* <DEDUP_REMOVED lines=8> */
.L_x_87:


//--------------------- .text._ZN3cub18CUB_300001_SM_10006detail9transform16transform_kernelINS2_10policy_hubILb1EN4cuda3std3__45tupleIJN6thrust24THRUST_300001_SM_1000_NS7pointerItNSA_8cuda_cub3tagENSA_11use_defaultESE_EEEEEE10policy1000EiNS7_10__identityENSA_6detail15normal_iteratorINSA_10device_ptrI6__halfEEEEJPtEEEvT0_iT1_T2_DpNS2_10kernel_argIT3_EE --------------------------
	.section	.text._ZN3cub18CUB_300001_SM_10006detail9transform16transform_kernelINS2_10policy_hubILb1EN4cuda3std3__45tupleIJN6thrust24THRUST_300001_SM_1000_NS7pointerItNSA_8cuda_cub3tagENSA_11use_defaultESE_EEEEEE10policy1000EiNS7_10__identityENSA_6detail15normal_iteratorINSA_10device_ptrI6__halfEEEEJPtEEEvT0_iT1_T2_DpNS2_10kernel_argIT3_EE,"ax",@progbits
	.align	128
        .global         _ZN3cub18CUB_300001_SM_10006detail9transform16transform_kernelINS2_10policy_hubILb1EN4cuda3std3__45tupleIJN6thrust24THRUST_300001_SM_1000_NS7pointerItNSA_8cuda_cub3tagENSA_11use_defaultESE_EEEEEE10policy1000EiNS7_10__identityENSA_6detail15normal_iteratorINSA_10device_ptrI6__halfEEEEJPtEEEvT0_iT1_T2_DpNS2_10kernel_argIT3_EE
        .type           _ZN3cub18CUB_300001_SM_10006detail9transform16transform_kernelINS2_10policy_hubILb1EN4cuda3std3__45tupleIJN6thrust24THRUST_300001_SM_1000_NS7pointerItNSA_8cuda_cub3tagENSA_11use_defaultESE_EEEEEE10policy1000EiNS7_10__identityENSA_6detail15normal_iteratorINSA_10device_ptrI6__halfEEEEJPtEEEvT0_iT1_T2_DpNS2_10kernel_argIT3_EE,@function
        .size           _ZN3cub18CUB_300001_SM_10006detail9transform16transform_kernelINS2_10policy_hubILb1EN4cuda3std3__45tupleIJN6thrust24THRUST_300001_SM_1000_NS7pointerItNSA_8cuda_cub3tagENSA_11use_defaultESE_EEEEEE10policy1000EiNS7_10__identityENSA_6detail15normal_iteratorINSA_10device_ptrI6__halfEEEEJPtEEEvT0_iT1_T2_DpNS2_10kernel_argIT3_EE,(.L_x_88 - _ZN3cub18CUB_300001_SM_10006detail9transform16transform_kernelINS2_10policy_hubILb1EN4cuda3std3__45tupleIJN6thrust24THRUST_300001_SM_1000_NS7pointerItNSA_8cuda_cub3tagENSA_11use_defaultESE_EEEEEE10policy1000EiNS7_10__identityENSA_6detail15normal_iteratorINSA_10device_ptrI6__halfEEEEJPtEEEvT0_iT1_T2_DpNS2_10kernel_argIT3_EE)
        .other          _ZN3cub18CUB_300001_SM_10006detail9transform16transform_kernelINS2_10policy_hubILb1EN4cuda3std3__45tupleIJN6thrust24THRUST_300001_SM_1000_NS7pointerItNSA_8cuda_cub3tagENSA_11use_defaultESE_EEEEEE10policy1000EiNS7_10__identityENSA_6detail15normal_iteratorINSA_10device_ptrI6__halfEEEEJPtEEEvT0_iT1_T2_DpNS2_10kernel_argIT3_EE,@"STO_CUDA_ENTRY STV_DEFAULT"
_ZN3cub18CUB_300001_SM_10006detail9transform16transform_kernelINS2_10policy_hubILb1EN4cuda3std3__45tupleIJN6thrust24THRUST_300001_SM_1000_NS7pointerItNSA_8cuda_cub3tagENSA_11use_defaultESE_EEEEEE10policy1000EiNS7_10__identityENSA_6detail15normal_iteratorINSA_10device_ptrI6__halfEEEEJPtEEEvT0_iT1_T2_DpNS2_10kernel_argIT3_EE:
.text._ZN3cub18CUB_300001_SM_10006detail9transform16transform_kernelINS2_10policy_hubILb1EN4cuda3std3__45tupleIJN6thrust24THRUST_300001_SM_1000_NS7pointerItNSA_8cuda_cub3tagENSA_11use_defaultESE_EEEEEE10policy1000EiNS7_10__identityENSA_6detail15normal_iteratorINSA_10device_ptrI6__halfEEEEJPtEEEvT0_iT1_T2_DpNS2_10kernel_argIT3_EE:
[----:B------:R-:W-:Y:S08]  /*0000*/  LDC R1, c[0x0][0x37c] ;  /* 0x0000df00ff017b82 */ /* 0x000ff00000000800 */
[----:B------:R-:W0:Y:S01]  /*0010*/  LDC.64 R8, c[0x0][0x380] ;  /* 0x0000e000ff087b82 */ /* 0x000e220000000a00 */
[----:B------:R-:W1:Y:S01]  /*0020*/  S2R R0, SR_TID.X ;  /* 0x0000000000007919 */ /* 0x000e620000002100 */
[----:B------:R-:W2:Y:S01]  /*0030*/  LDCU.64 UR6, c[0x0][0x358] ;  /* 0x00006b00ff0677ac */ /* 0x000ea20008000a00 */
[----:B------:R-:W-:Y:S05]  /*0040*/  BSSY.RECONVERGENT B0, `(.L_x_45) ;  /* 0x0000016000007945 */ /* 0x000fea0003800200 */
[----:B------:R-:W3:Y:S08]  /*0050*/  S2UR UR4, SR_CTAID.X ;  /* 0x00000000000479c3 */ /* 0x000ef00000002500 */
[----:B------:R-:W4:Y:S01]  /*0060*/  LDC.64 R2, c[0x0][0x398] ;  /* 0x0000e600ff027b82 */ /* 0x000f220000000a00 */
[----:B0-----:R-:W-:-:S07]  /*0070*/  IMAD.SHL.U32 R7, R9, 0x80, RZ ;  /* 0x0000008009077824 */ /* 0x001fce00078e00ff */
[----:B------:R-:W0:Y:S01]  /*0080*/  LDC.64 R4, c[0x0][0x390] ;  /* 0x0000e400ff047b82 */ /* 0x000e220000000a00 */
[----:B---3--:R-:W-:Y:S01]  /*0090*/  IMAD R13, R7, UR4, RZ ;  /* 0x00000004070d7c24 */ /* 0x008fe2000f8e02ff */
[----:B-1----:R-:W-:-:S03]  /*00a0*/  SHF.L.U32 R15, R0, 0x7, RZ ;  /* 0x00000007000f7819 */ /* 0x002fc600000006ff */
[----:B------:R-:W-:-:S05]  /*00b0*/  IMAD.IADD R8, R8, 0x1, -R13 ;  /* 0x0000000108087824 */ /* 0x000fca00078e0a0d */
[CC--:B------:R-:W-:Y:S02]  /*00c0*/  VIMNMX R6, PT, PT, R7.reuse, R8.reuse, PT ;  /* 0x0000000807067248 */ /* 0x0c0fe40003fe0100 */
[----:B------:R-:W-:-:S03]  /*00d0*/  ISETP.GT.AND P1, PT, R7, R8, PT ;  /* 0x000000080700720c */ /* 0x000fc60003f24270 */
[----:B------:R-:W-:-:S05]  /*00e0*/  IMAD.SHL.U32 R12, R6, 0x2, RZ ;  /* 0x00000002060c7824 */ /* 0x000fca00078e00ff */
[----:B------:R-:W-:-:S13]  /*00f0*/  ISETP.GE.AND P0, PT, R15, R12, PT ;  /* 0x0000000c0f00720c */ /* 0x000fda0003f06270 */
[----:B--2-4-:R-:W-:Y:S05]  /*0100*/  @P0 BRA `(.L_x_46) ;  /* 0x0000000000240947 */ /* 0x014fea0003800000 */
[----:B------:R-:W1:Y:S02]  /*0110*/  LDC.64 R10, c[0x0][0x398] ;  /* 0x0000e600ff0a7b82 */ /* 0x000e640000000a00 */
[----:B-1----:R-:W-:-:S04]  /*0120*/  IMAD.WIDE.U32 R10, R0, 0x80, R10 ;  /* 0x00000080000a7825 */ /* 0x002fc800078e000a */
[----:B------:R-:W-:-:S07]  /*0130*/  IMAD.WIDE R10, R13, 0x2, R10 ;  /* 0x000000020d0a7825 */ /* 0x000fce00078e020a */
.L_x_47:
[----:B------:R-:W-:Y:S01]  /*0140*/  VIADD R15, R15, 0x4000 ;  /* 0x000040000f0f7836 */ /* 0x000fe20000000000 */
[----:B------:R1:W-:Y:S04]  /*0150*/  CCTL.E.PF2 [R10] ;  /* 0x000000000a00798f */ /* 0x0003e80000800100 */
[----:B------:R-:W-:Y:S02]  /*0160*/  ISETP.GE.AND P0, PT, R15, R12, PT ;  /* 0x0000000c0f00720c */ /* 0x000fe40003f06270 */
[----:B-1----:R-:W-:-:S04]  /*0170*/  IADD3 R10, P2, PT, R10, 0x4000, RZ ;  /* 0x000040000a0a7810 */ /* 0x002fc80007f5e0ff */
[----:B------:R-:W-:-:S07]  /*0180*/  IADD3.X R11, PT, PT, RZ, R11, RZ, P2, !PT ;  /* 0x0000000bff0b7210 */ /* 0x000fce00017fe4ff */
[----:B------:R-:W-:Y:S05]  /*0190*/  @!P0 BRA `(.L_x_47) ;  /* 0xfffffffc00e88947 */ /* 0x000fea000383ffff */
.L_x_46:
[----:B------:R-:W-:Y:S05]  /*01a0*/  BSYNC.RECONVERGENT B0 ;  /* 0x0000000000007941 */ /* 0x000fea0003800200 */
.L_x_45:
[----:B------:R-:W-:-:S04]  /*01b0*/  IMAD.WIDE R2, R13, 0x2, R2 ;  /* 0x000000020d027825 */ /* 0x000fc800078e0202 */
[----:B0-----:R-:W-:Y:S01]  /*01c0*/  IMAD.WIDE R4, R13, 0x2, R4 ;  /* 0x000000020d047825 */ /* 0x001fe200078e0204 */
[----:B------:R-:W-:Y:S06]  /*01d0*/  @P1 BRA `(.L_x_48) ;  /* 0x0000000800441947 */ /* 0x000fec0003800000 */
[----:B------:R-:W-:-:S13]  /*01e0*/  ISETP.GE.AND P0, PT, R9, 0x1, PT ;  /* 0x000000010900780c */ /* 0x000fda0003f06270 */
[----:B------:R-:W-:Y:S05]  /*01f0*/  @!P0 EXIT ;  /* 0x000000000000894d */ /* 0x000fea0003800000 */
[C---:B------:R-:W-:Y:S01]  /*0200*/  ISETP.GE.U32.AND P1, PT, R9.reuse, 0x10, PT ;  /* 0x000000100900780c */ /* 0x040fe20003f26070 */
[----:B------:R-:W-:Y:S01]  /*0210*/  IMAD.MOV.U32 R7, RZ, RZ, RZ ;  /* 0x000000ffff077224 */ /* 0x000fe200078e00ff */
[----:B------:R-:W-:-:S04]  /*0220*/  LOP3.LUT R20, R9, 0xf, RZ, 0xc0, !PT ;  /* 0x0000000f09147812 */ /* 0x000fc800078ec0ff */
[----:B------:R-:W-:-:S07]  /*0230*/  ISETP.NE.AND P0, PT, R20, RZ, PT ;  /* 0x000000ff1400720c */ /* 0x000fce0003f05270 */
[----:B------:R-:W-:Y:S06]  /*0240*/  @!P1 BRA `(.L_x_49) ;  /* 0x0000000400189947 */ /* 0x000fec0003800000 */
[----:B------:R-:W-:Y:S01]  /*0250*/  IMAD.WIDE.U32 R14, R0, 0x2, RZ ;  /* 0x00000002000e7825 */ /* 0x000fe200078e00ff */
[----:B------:R-:W-:-:S03]  /*0260*/  LOP3.LUT R7, R9, 0x7ffffff0, RZ, 0xc0, !PT ;  /* 0x7ffffff009077812 */ /* 0x000fc600078ec0ff */
[----:B------:R-:W-:Y:S01]  /*0270*/  VIADD R6, R0, 0x480 ;  /* 0x0000048000067836 */ /* 0x000fe20000000000 */
[----:B------:R-:W-:Y:S02]  /*0280*/  LOP3.LUT R13, R14, 0x800, RZ, 0xfc, !PT ;  /* 0x000008000e0d7812 */ /* 0x000fe400078efcff */
[----:B------:R-:W-:-:S07]  /*0290*/  IADD3 R12, PT, PT, -R7, RZ, RZ ;  /* 0x000000ff070c7210 */ /* 0x000fce0007ffe1ff */
.L_x_50:
[----:B------:R-:W-:-:S05]  /*02a0*/  IADD3 R10, P1, PT, R2, R13, RZ ;  /* 0x0000000d020a7210 */ /* 0x000fca0007f3e0ff */
[----:B0-----:R-:W-:-:S05]  /*02b0*/  IMAD.X R11, R3, 0x1, R15, P1 ;  /* 0x00000001030b7824 */ /* 0x001fca00008e060f */
        /* <DEDUP_REMOVED lines=13> */
[----:B---3--:R-:W-:Y:S04]  /*0390*/  STG.E.U16 desc[UR6][R8.64+-0x500], R23 ;  /* 0xfffb001708007986 */ /* 0x008fe8000c101506 */
[----:B------:R-:W0:Y:S02]  /*03a0*/  LDG.E.U16 R14, desc[UR6][R10.64+-0x400] ;  /* 0xfffc00060a0e7981 */ /* 0x000e24000c1e1500 */
[----:B0-----:R-:W0:Y:S02]  /*03b0*/  I2F.F16.U16 R17, R14 ;  /* 0x0000000e00117306 */ /* 0x001e240000100800 */
[----:B0-----:R0:W-:Y:S04]  /*03c0*/  STG.E.U16 desc[UR6][R8.64+-0x400], R17 ;  /* 0xfffc001108007986 */ /* 0x0011e8000c101506 */
[----:B------:R-:W1:Y:S02]  /*03d0*/  LDG.E.U16 R24, desc[UR6][R10.64+-0x300] ;  /* 0xfffd00060a187981 */ /* 0x000e64000c1e1500 */
[----:B-1----:R-:W1:Y:S02]  /*03e0*/  I2F.F16.U16 R19, R24 ;  /* 0x0000001800137306 */ /* 0x002e640000100800 */
[----:B-1----:R1:W-:Y:S04]  /*03f0*/  STG.E.U16 desc[UR6][R8.64+-0x300], R19 ;  /* 0xfffd001308007986 */ /* 0x0023e8000c101506 */
[----:B------:R-:W3:Y:S02]  /*0400*/  LDG.E.U16 R25, desc[UR6][R10.64+-0x200] ;  /* 0xfffe00060a197981 */ /* 0x000ee4000c1e1500 */
[----:B---3--:R-:W3:Y:S02]  /*0410*/  I2F.F16.U16 R25, R25 ;  /* 0x0000001900197306 */ /* 0x008ee40000100800 */
[----:B---3--:R3:W-:Y:S04]  /*0420*/  STG.E.U16 desc[UR6][R8.64+-0x200], R25 ;  /* 0xfffe001908007986 */ /* 0x0087e8000c101506 */
[----:B--2---:R-:W2:Y:S02]  /*0430*/  LDG.E.U16 R21, desc[UR6][R10.64+-0x100] ;  /* 0xffff00060a157981 */ /* 0x004ea4000c1e1500 */
[----:B--2---:R-:W2:Y:S02]  /*0440*/  I2F.F16.U16 R21, R21 ;  /* 0x0000001500157306 */ /* 0x004ea40000100800 */
[----:B--2---:R2:W-:Y:S04]  /*0450*/  STG.E.U16 desc[UR6][R8.64+-0x100], R21 ;  /* 0xffff001508007986 */ /* 0x0045e8000c101506 */
[----:B------:R-:W4:Y:S01]  /*0460*/  LDG.E.U16 R14, desc[UR6][R10.64] ;  /* 0x000000060a0e7981 */ /* 0x000f22000c1e1500 */
[----:B------:R-:W-:-:S02]  /*0470*/  HFMA2 R16, -RZ, RZ, 0, 4.57763671875e-05 ;  /* 0x00000300ff107431 */ /* 0x000fc400000001ff */
[----:B0-----:R-:W-:-:S03]  /*0480*/  IMAD.MOV.U32 R17, RZ, RZ, 0x0 ;  /* 0x00000000ff117424 */ /* 0x001fc600078e00ff */
[----:B------:R-:W-:-:S03]  /*0490*/  IMAD.WIDE R16, R6, 0x2, R16 ;  /* 0x0000000206107825 */ /* 0x000fc600078e0210 */
[----:B------:R-:W-:-:S05]  /*04a0*/  IADD3 R18, P1, PT, R2, R16, RZ ;  /* 0x0000001002127210 */ /* 0x000fca0007f3e0ff */
[----:B-1----:R-:W-:Y:S01]  /*04b0*/  IMAD.X R19, R3, 0x1, R17, P1 ;  /* 0x0000000103137824 */ /* 0x002fe200008e0611 */
[----:B----4-:R-:W0:Y:S02]  /*04c0*/  I2F.F16.U16 R23, R14 ;  /* 0x0000000e00177306 */ /* 0x010e240000100800 */
[----:B0-----:R0:W-:Y:S04]  /*04d0*/  STG.E.U16 desc[UR6][R8.64], R23 ;  /* 0x0000001708007986 */ /* 0x0011e8000c101506 */
[----:B------:R-:W3:Y:S01]  /*04e0*/  LDG.E.U16 R22, desc[UR6][R18.64+-0x300] ;  /* 0xfffd000612167981 */ /* 0x000ee2000c1e1500 */
[----:B------:R-:W-:-:S04]  /*04f0*/  IADD3 R16, P1, PT, R4, R16, RZ ;  /* 0x0000001004107210 */ /* 0x000fc80007f3e0ff */
[----:B------:R-:W-:Y:S01]  /*0500*/  IADD3.X R17, PT, PT, R5, R17, RZ, P1, !PT ;  /* 0x0000001105117210 */ /* 0x000fe20000ffe4ff */
[----:B---3--:R-:W1:Y:S04]  /*0510*/  I2F.F16.U16 R25, R22 ;  /* 0x0000001600197306 */ /* 0x008e680000100800 */
[----:B-1----:R-:W-:Y:S04]  /*0520*/  STG.E.U16 desc[UR6][R16.64+-0x300], R25 ;  /* 0xfffd001910007986 */ /* 0x002fe8000c101506 */
[----:B------:R-:W3:Y:S02]  /*0530*/  LDG.E.U16 R10, desc[UR6][R18.64+-0x200] ;  /* 0xfffe0006120a7981 */ /* 0x000ee4000c1e1500 */
[----:B---3--:R-:W1:Y:S02]  /*0540*/  I2F.F16.U16 R11, R10 ;  /* 0x0000000a000b7306 */ /* 0x008e640000100800 */
[----:B-1----:R1:W-:Y:S04]  /*0550*/  STG.E.U16 desc[UR6][R16.64+-0x200], R11 ;  /* 0xfffe000b10007986 */ /* 0x0023e8000c101506 */
[----:B------:R-:W2:Y:S02]  /*0560*/  LDG.E.U16 R14, desc[UR6][R18.64+-0x100] ;  /* 0xffff0006120e7981 */ /* 0x000ea4000c1e1500 */
[----:B--2---:R-:W2:Y:S02]  /*0570*/  I2F.F16.U16 R21, R14 ;  /* 0x0000000e00157306 */ /* 0x004ea40000100800 */
[----:B--2---:R2:W-:Y:S04]  /*0580*/  STG.E.U16 desc[UR6][R16.64+-0x100], R21 ;  /* 0xffff001510007986 */ /* 0x0045e8000c101506 */
[----:B0-----:R-:W3:Y:S02]  /*0590*/  LDG.E.U16 R8, desc[UR6][R18.64] ;  /* 0x0000000612087981 */ /* 0x001ee4000c1e1500 */
[----:B---3--:R-:W0:Y:S02]  /*05a0*/  I2F.F16.U16 R9, R8 ;  /* 0x0000000800097306 */ /* 0x008e240000100800 */
[----:B0-----:R0:W-:Y:S04]  /*05b0*/  STG.E.U16 desc[UR6][R16.64], R9 ;  /* 0x0000000910007986 */ /* 0x0011e8000c101506 */
[----:B------:R-:W3:Y:S02]  /*05c0*/  LDG.E.U16 R22, desc[UR6][R18.64+0x100] ;  /* 0x0001000612167981 */ /* 0x000ee4000c1e1500 */
[----:B---3--:R-:W3:Y:S02]  /*05d0*/  I2F.F16.U16 R23, R22 ;  /* 0x0000001600177306 */ /* 0x008ee40000100800 */
[----:B---3--:R0:W-:Y:S04]  /*05e0*/  STG.E.U16 desc[UR6][R16.64+0x100], R23 ;  /* 0x0001001710007986 */ /* 0x0081e8000c101506 */
[----:B------:R-:W1:Y:S02]  /*05f0*/  LDG.E.U16 R10, desc[UR6][R18.64+0x200] ;  /* 0x00020006120a7981 */ /* 0x000e64000c1e1500 */
[----:B-1----:R-:W1:Y:S02]  /*0600*/  I2F.F16.U16 R11, R10 ;  /* 0x0000000a000b7306 */ /* 0x002e640000100800 */
[----:B-1----:R0:W-:Y:S04]  /*0610*/  STG.E.U16 desc[UR6][R16.64+0x200], R11 ;  /* 0x0002000b10007986 */ /* 0x0021e8000c101506 */
[----:B------:R-:W2:Y:S01]  /*0620*/  LDG.E.U16 R14, desc[UR6][R18.64+0x300] ;  /* 0x00030006120e7981 */ /* 0x000ea2000c1e1500 */
[----:B------:R-:W-:Y:S01]  /*0630*/  VIADD R12, R12, 0x10 ;  /* 0x000000100c0c7836 */ /* 0x000fe20000000000 */
[----:B------:R-:W-:-:S02]  /*0640*/  IADD3 R13, P2, PT, R13, 0x1000, RZ ;  /* 0x000010000d0d7810 */ /* 0x000fc40007f5e0ff */
[----:B------:R-:W-:Y:S02]  /*0650*/  IADD3 R6, PT, PT, R6, 0x800, RZ ;  /* 0x0000080006067810 */ /* 0x000fe40007ffe0ff */
[----:B------:R-:W-:Y:S01]  /*0660*/  ISETP.NE.AND P1, PT, R12, RZ, PT ;  /* 0x000000ff0c00720c */ /* 0x000fe20003f25270 */
[----:B------:R-:W-:Y:S01]  /*0670*/  IMAD.X R15, RZ, RZ, R15, P2 ;  /* 0x000000ffff0f7224 */ /* 0x000fe200010e060f */
[----:B--2---:R-:W1:Y:S02]  /*0680*/  I2F.F16.U16 R21, R14 ;  /* 0x0000000e00157306 */ /* 0x004e640000100800 */
[----:B-1----:R0:W-:Y:S09]  /*0690*/  STG.E.U16 desc[UR6][R16.64+0x300], R21 ;  /* 0x0003001510007986 */ /* 0x0021f2000c101506 */
[----:B------:R-:W-:Y:S05]  /*06a0*/  @P1 BRA `(.L_x_50) ;  /* 0xfffffff800fc1947 */ /* 0x000fea000383ffff */
.L_x_49:
[----:B------:R-:W-:Y:S05]  /*06b0*/  @!P0 EXIT ;  /* 0x000000000000894d */ /* 0x000fea0003800000 */
[----:B------:R-:W1:Y:S01]  /*06c0*/  LDCU UR4, c[0x0][0x384] ;  /* 0x00007080ff0477ac */ /* 0x000e620008000800 */
[----:B------:R-:W-:Y:S01]  /*06d0*/  ISETP.GE.U32.AND P0, PT, R20, 0x8, PT ;  /* 0x000000081400780c */ /* 0x000fe20003f06070 */
[----:B-1----:R-:W-:-:S06]  /*06e0*/  ULOP3.LUT UR5, UR4, 0x7, URZ, 0xc0, !UPT ;  /* 0x0000000704057892 */ /* 0x002fcc000f8ec0ff */
[----:B------:R-:W-:-:S06]  /*06f0*/  ISETP.NE.AND P1, PT, RZ, UR5, PT ;  /* 0x00000005ff007c0c */ /* 0x000fcc000bf25270 */
[----:B------:R-:W-:Y:S07]  /*0700*/  @!P0 BRA `(.L_x_51) ;  /* 0x0000000000708947 */ /* 0x000fee0003800000 */
[----:B0-----:R-:W-:-:S04]  /*0710*/  IMAD R11, R7, 0x80, R0 ;  /* 0x00000080070b7824 */ /* 0x001fc800078e0200 */
        /* <DEDUP_REMOVED lines=18> */
[----:B-1----:R-:W0:Y:S02]  /*0840*/  I2F.F16.U16 R15, R12 ;  /* 0x0000000c000f7306 */ /* 0x002e240000100800 */
[----:B0-----:R4:W-:Y:S04]  /*0850*/  STG.E.U16 desc[UR6][R10.64+0x500], R15 ;  /* 0x0005000f0a007986 */ /* 0x0019e8000c101506 */
[----:B------:R-:W2:Y:S02]  /*0860*/  LDG.E.U16 R14, desc[UR6][R8.64+0x600] ;  /* 0x00060006080e7981 */ /* 0x000ea4000c1e1500 */
[----:B--2---:R-:W0:Y:S02]  /*0870*/  I2F.F16.U16 R17, R14 ;  /* 0x0000000e00117306 */ /* 0x004e240000100800 */
[----:B0-----:R4:W-:Y:S04]  /*0880*/  STG.E.U16 desc[UR6][R10.64+0x600], R17 ;  /* 0x000600110a007986 */ /* 0x0019e8000c101506 */
[----:B------:R-:W3:Y:S01]  /*0890*/  LDG.E.U16 R16, desc[UR6][R8.64+0x700] ;  /* 0x0007000608107981 */ /* 0x000ee2000c1e1500 */
[----:B------:R-:W-:Y:S01]  /*08a0*/  VIADD R7, R7, 0x8 ;  /* 0x0000000807077836 */ /* 0x000fe20000000000 */
[----:B---3--:R-:W0:Y:S02]  /*08b0*/  I2F.F16.U16 R19, R16 ;  /* 0x0000001000137306 */ /* 0x008e240000100800 */
[----:B0-----:R4:W-:Y:S04]  /*08c0*/  STG.E.U16 desc[UR6][R10.64+0x700], R19 ;  /* 0x000700130a007986 */ /* 0x0019e8000c101506 */
.L_x_51:
[----:B------:R-:W-:Y:S05]  /*08d0*/  @!P1 EXIT ;  /* 0x000000000000994d */ /* 0x000fea0003800000 */
[----:B------:R-:W-:Y:S02]  /*08e0*/  UISETP.GE.U32.AND UP0, UPT, UR5, 0x4, UPT ;  /* 0x000000040500788c */ /* 0x000fe4000bf06070 */
[----:B------:R-:W-:-:S06]  /*08f0*/  ULOP3.LUT UR4, UR4, 0x3, URZ, 0xc0, !UPT ;  /* 0x0000000304047892 */ /* 0x000fcc000f8ec0ff */
[----:B------:R-:W-:Y:S01]  /*0900*/  ISETP.NE.AND P0, PT, RZ, UR4, PT ;  /* 0x00000004ff007c0c */ /* 0x000fe2000bf05270 */
[----:B------:R-:W-:-:S12]  /*0910*/  BRA.U !UP0, `(.L_x_52) ;  /* 0x0000000108407547 */ /* 0x000fd8000b800000 */
[----:B0---4-:R-:W-:-:S05]  /*0920*/  LEA R11, R7, R0, 0x7 ;  /* 0x00000000070b7211 */ /* 0x011fca00078e38ff */
        /* <DEDUP_REMOVED lines=12> */
[----:B------:R-:W-:Y:S01]  /*09f0*/  VIADD R7, R7, 0x4 ;  /* 0x0000000407077836 */ /* 0x000fe20000000000 */
[----:B--2---:R-:W0:Y:S02]  /*0a00*/  I2F.F16.U16 R19, R16 ;  /* 0x0000001000137306 */ /* 0x004e240000100800 */
[----:B0-----:R1:W-:Y:S04]  /*0a10*/  STG.E.U16 desc[UR6][R10.64+0x300], R19 ;  /* 0x000300130a007986 */ /* 0x0013e8000c101506 */
.L_x_52:
[----:B------:R-:W-:Y:S05]  /*0a20*/  @!P0 EXIT ;  /* 0x000000000000894d */ /* 0x000fea0003800000 */
[----:B01--4-:R-:W-:Y:S01]  /*0a30*/  IMAD R11, R7, 0x80, R0 ;  /* 0x00000080070b7824 */ /* 0x013fe200078e0200 */
[----:B------:R-:W-:-:S12]  /*0a40*/  UIADD3 UR4, UPT, UPT, -UR4, URZ, URZ ;  /* 0x000000ff04047290 */ /* 0x000fd8000fffe1ff */
.L_x_53:
[----:B------:R-:W-:-:S06]  /*0a50*/  IMAD.WIDE R8, R11, 0x2, R2 ;  /* 0x000000020b087825 */ /* 0x000fcc00078e0202 */
[----:B------:R-:W2:Y:S01]  /*0a60*/  LDG.E.U16 R8, desc[UR6][R8.64] ;  /* 0x0000000608087981 */ /* 0x000ea2000c1e1500 */
[C---:B0-----:R-:W-:Y:S01]  /*0a70*/  IMAD.WIDE R6, R11.reuse, 0x2, R4 ;  /* 0x000000020b067825 */ /* 0x041fe200078e0204 */
[----:B------:R-:W-:Y:S01]  /*0a80*/  UIADD3 UR4, UPT, UPT, UR4, 0x1, URZ ;  /* 0x0000000104047890 */ /* 0x000fe2000fffe0ff */
[----:B------:R-:W-:-:S03]  /*0a90*/  IADD3 R11, PT, PT, R11, 0x80, RZ ;  /* 0x000000800b0b7810 */ /* 0x000fc60007ffe0ff */
[----:B------:R-:W-:Y:S01]  /*0aa0*/  UISETP.NE.AND UP0, UPT, UR4, URZ, UPT ;  /* 0x000000ff0400728c */ /* 0x000fe2000bf05270 */
[----:B--2---:R-:W0:Y:S02]  /*0ab0*/  I2F.F16.U16 R13, R8 ;  /* 0x00000008000d7306 */ /* 0x004e240000100800 */
[----:B0-----:R0:W-:Y:S06]  /*0ac0*/  STG.E.U16 desc[UR6][R6.64], R13 ;  /* 0x0000000d06007986 */ /* 0x0011ec000c101506 */
[----:B------:R-:W-:Y:S05]  /*0ad0*/  BRA.U UP0, `(.L_x_53) ;  /* 0xfffffffd00dc7547 */ /* 0x000fea000b83ffff */
[----:B------:R-:W-:Y:S05]  /*0ae0*/  EXIT ;  /* 0x000000000000794d */ /* 0x000fea0003800000 */
.L_x_48:
[----:B------:R-:W-:-:S13]  /*0af0*/  ISETP.GE.AND P0, PT, R9, 0x1, PT ;  /* 0x000000010900780c */ /* 0x000fda0003f06270 */
[----:B------:R-:W-:Y:S05]  /*0b00*/  @!P0 EXIT ;  /* 0x000000000000894d */ /* 0x000fea0003800000 */
[C---:B------:R-:W-:Y:S01]  /*0b10*/  ISETP.GE.U32.AND P0, PT, R9.reuse, 0x10, PT ;  /* 0x000000100900780c */ /* 0x040fe20003f06070 */
[----:B------:R-:W-:Y:S01]  /*0b20*/  IMAD.MOV.U32 R7, RZ, RZ, RZ ;  /* 0x000000ffff077224 */ /* 0x000fe200078e00ff */
[----:B------:R-:W-:-:S11]  /*0b30*/  LOP3.LUT R18, R9, 0xf, RZ, 0xc0, !PT ;  /* 0x0000000f09127812 */ /* 0x000fd600078ec0ff */
[----:B------:R-:W-:Y:S05]  /*0b40*/  @!P0 BRA `(.L_x_54) ;  /* 0x0000000400b08947 */ /* 0x000fea0003800000 */
[----:B------:R-:W-:Y:S01]  /*0b50*/  LOP3.LUT R7, R9, 0x7ffffff0, RZ, 0xc0, !PT ;  /* 0x7ffffff009077812 */ /* 0x000fe200078ec0ff */
[----:B------:R-:W-:-:S07]  /*0b60*/  IMAD.MOV.U32 R8, RZ, RZ, RZ ;  /* 0x000000ffff087224 */ /* 0x000fce00078e00ff */
.L_x_57:
[----:B0-----:R-:W-:-:S04]  /*0b70*/  LEA R9, R8, R0, 0x7 ;  /* 0x0000000008097211 */ /* 0x001fc800078e38ff */
        /* <DEDUP_REMOVED lines=55> */
[----:B-1----:R-:W-:Y:S01]  /*0ef0*/  @!P0 IMAD.WIDE.U32 R20, R29, 0x2, R2 ;  /* 0x000000021d148825 */ /* 0x002fe200078e0002 */
[----:B--2---:R-:W1:Y:S02]  /*0f00*/  @!P1 I2F.F16.U16 R23, R23 ;  /* 0x0000001700179306 */ /* 0x004e640000100800 */
[----:B-1----:R1:W-:Y:S04]  /*0f10*/  @!P1 STG.E.U16 desc[UR6][R16.64], R23 ;  /* 0x0000001710009986 */ /* 0x0023e8000c101506 */
[----:B------:R-:W2:Y:S01]  /*0f20*/  @!P0 LDG.E.U16 R20, desc[UR6][R20.64] ;  /* 0x0000000614148981 */ /* 0x000ea2000c1e1500 */
[----:B------:R-:W-:Y:S01]  /*0f30*/  IADD3 R27, PT, PT, R9, 0x480, RZ ;  /* 0x00000480091b7810 */ /* 0x000fe20007ffe0ff */
[----:B------:R-:W-:-:S03]  /*0f40*/  @!P0 IMAD.WIDE.U32 R14, R29, 0x2, R4 ;  /* 0x000000021d0e8825 */ /* 0x000fc600078e0004 */
[C---:B------:R-:W-:Y:S01]  /*0f50*/  ISETP.GE.AND P1, PT, R27.reuse, R6, PT ;  /* 0x000000061b00720c */ /* 0x040fe20003f26270 */
[----:B------:R-:W-:Y:S01]  /*0f60*/  IMAD.WIDE R10, R27, 0x2, R2 ;  /* 0x000000021b0a7825 */ /* 0x000fe200078e0202 */
[----:B--2---:R-:W2:Y:S02]  /*0f70*/  @!P0 I2F.F16.U16 R25, R20 ;  /* 0x0000001400198306 */ /* 0x004ea40000100800 */
[----:B--2---:R2:W-:Y:S09]  /*0f80*/  @!P0 STG.E.U16 desc[UR6][R14.64], R25 ;  /* 0x000000190e008986 */ /* 0x0045f2000c101506 */
[----:B0-----:R-:W3:Y:S01]  /*0f90*/  @!P1 LDG.E.U16 R19, desc[UR6][R10.64] ;  /* 0x000000060a139981 */ /* 0x001ee2000c1e1500 */
[----:B------:R-:W-:-:S05]  /*0fa0*/  VIADD R13, R9, 0x500 ;  /* 0x00000500090d7836 */ /* 0x000fca0000000000 */
[----:B------:R-:W-:Y:S01]  /*0fb0*/  ISETP.GE.AND P0, PT, R13, R6, PT ;  /* 0x000000060d00720c */ /* 0x000fe20003f06270 */
[----:B------:R-:W-:Y:S01]  /*0fc0*/  IMAD.WIDE R12, R27, 0x2, R4 ;  /* 0x000000021b0c7825 */ /* 0x000fe200078e0204 */
[----:B---3--:R-:W0:Y:S04]  /*0fd0*/  @!P1 I2F.F16.U16 R19, R19 ;  /* 0x0000001300139306 */ /* 0x008e280000100800 */
[----:B0-----:R0:W-:Y:S07]  /*0fe0*/  @!P1 STG.E.U16 desc[UR6][R12.64], R19 ;  /* 0x000000130c009986 */ /* 0x0011ee000c101506 */
[----:B-1----:R-:W3:Y:S01]  /*0ff0*/  @!P0 LDG.E.U16 R16, desc[UR6][R10.64+0x100] ;  /* 0x000100060a108981 */ /* 0x002ee2000c1e1500 */
[----:B------:R-:W-:-:S05]  /*1000*/  VIADD R21, R9, 0x580 ;  /* 0x0000058009157836 */ /* 0x000fca0000000000 */
[----:B------:R-:W-:Y:S01]  /*1010*/  ISETP.GE.AND P1, PT, R21, R6, PT ;  /* 0x000000061500720c */ /* 0x000fe20003f26270 */
[----:B---3--:R-:W1:Y:S02]  /*1020*/  @!P0 I2F.F16.U16 R17, R16 ;  /* 0x0000001000118306 */ /* 0x008e640000100800 */
[----:B-1----:R1:W-:Y:S10]  /*1030*/  @!P0 STG.E.U16 desc[UR6][R12.64+0x100], R17 ;  /* 0x000100110c008986 */ /* 0x0023f4000c101506 */
[----:B--2---:R-:W2:Y:S01]  /*1040*/  @!P1 LDG.E.U16 R14, desc[UR6][R10.64+0x200] ;  /* 0x000200060a0e9981 */ /* 0x004ea2000c1e1500 */
[----:B------:R-:W-:-:S04]  /*1050*/  IADD3 R21, PT, PT, R9, 0x600, RZ ;  /* 0x0000060009157810 */ /* 0x000fc80007ffe0ff */
[----:B------:R-:W-:Y:S01]  /*1060*/  ISETP.GE.AND P0, PT, R21, R6, PT ;  /* 0x000000061500720c */ /* 0x000fe20003f06270 */
[----:B--2---:R-:W2:Y:S02]  /*1070*/  @!P1 I2F.F16.U16 R15, R14 ;  /* 0x0000000e000f9306 */ /* 0x004ea40000100800 */
[----:B--2---:R2:W-:Y:S10]  /*1080*/  @!P1 STG.E.U16 desc[UR6][R12.64+0x200], R15 ;  /* 0x0002000f0c009986 */ /* 0x0045f4000c101506 */
[----:B0-----:R-:W3:Y:S01]  /*1090*/  @!P0 LDG.E.U16 R19, desc[UR6][R10.64+0x300] ;  /* 0x000300060a138981 */ /* 0x001ee2000c1e1500 */
[----:B------:R-:W-:-:S05]  /*10a0*/  VIADD R21, R9, 0x680 ;  /* 0x0000068009157836 */ /* 0x000fca0000000000 */
[----:B------:R-:W-:Y:S01]  /*10b0*/  ISETP.GE.AND P1, PT, R21, R6, PT ;  /* 0x000000061500720c */ /* 0x000fe20003f26270 */
[----:B---3--:R-:W0:Y:S02]  /*10c0*/  @!P0 I2F.F16.U16 R19, R19 ;  /* 0x0000001300138306 */ /* 0x008e240000100800 */
[----:B0-----:R0:W-:Y:S10]  /*10d0*/  @!P0 STG.E.U16 desc[UR6][R12.64+0x300], R19 ;  /* 0x000300130c008986 */ /* 0x0011f4000c101506 */
[----:B------:R-:W1:Y:S01]  /*10e0*/  @!P1 LDG.E.U16 R16, desc[UR6][R10.64+0x400] ;  /* 0x000400060a109981 */ /* 0x000e62000c1e1500 */
[----:B------:R-:W-:-:S04]  /*10f0*/  IADD3 R21, PT, PT, R9, 0x700, RZ ;  /* 0x0000070009157810 */ /* 0x000fc80007ffe0ff */
[-C--:B------:R-:W-:Y:S01]  /*1100*/  ISETP.GE.AND P0, PT, R21, R6.reuse, PT ;  /* 0x000000061500720c */ /* 0x080fe20003f06270 */
[----:B-1----:R-:W1:Y:S02]  /*1110*/  @!P1 I2F.F16.U16 R17, R16 ;  /* 0x0000001000119306 */ /* 0x002e640000100800 */
[----:B-1----:R0:W-:Y:S10]  /*1120*/  @!P1 STG.E.U16 desc[UR6][R12.64+0x400], R17 ;  /* 0x000400110c009986 */ /* 0x0021f4000c101506 */
[----:B------:R-:W2:Y:S01]  /*1130*/  @!P0 LDG.E.U16 R14, desc[UR6][R10.64+0x500] ;  /* 0x000500060a0e8981 */ /* 0x000ea2000c1e1500 */
[----:B------:R-:W-:Y:S01]  /*1140*/  VIADD R9, R9, 0x780 ;  /* 0x0000078009097836 */ /* 0x000fe20000000000 */
[----:B------:R-:W-:Y:S01]  /*1150*/  IADD3 R8, PT, PT, R8, 0x10, RZ ;  /* 0x0000001008087810 */ /* 0x000fe20007ffe0ff */
[----:B------:R-:W-:Y:S03]  /*1160*/  BSSY.RECONVERGENT B0, `(.L_x_55) ;  /* 0x0000009000007945 */ /* 0x000fe60003800200 */
[----:B------:R-:W-:Y:S01]  /*1170*/  ISETP.NE.AND P1, PT, R8, R7, PT ;  /* 0x000000070800720c */ /* 0x000fe20003f25270 */
[----:B--2---:R-:W1:Y:S02]  /*1180*/  @!P0 I2F.F16.U16 R15, R14 ;  /* 0x0000000e000f8306 */ /* 0x004e640000100800 */
[----:B-1----:R0:W-:Y:S01]  /*1190*/  @!P0 STG.E.U16 desc[UR6][R12.64+0x500], R15 ;  /* 0x0005000f0c008986 */ /* 0x0021e2000c101506 */
[----:B------:R-:W-:-:S13]  /*11a0*/  ISETP.GE.AND P0, PT, R9, R6, PT ;  /* 0x000000060900720c */ /* 0x000fda0003f06270 */
[----:B0-----:R-:W-:Y:S05]  /*11b0*/  @P0 BRA `(.L_x_56) ;  /* 0x00000000000c0947 */ /* 0x001fea0003800000 */
[----:B------:R-:W2:Y:S02]  /*11c0*/  LDG.E.U16 R10, desc[UR6][R10.64+0x600] ;  /* 0x000600060a0a7981 */ /* 0x000ea4000c1e1500 */
[----:B--2---:R-:W0:Y:S02]  /*11d0*/  I2F.F16.U16 R9, R10 ;  /* 0x0000000a00097306 */ /* 0x004e240000100800 */
[----:B0-----:R0:W-:Y:S02]  /*11e0*/  STG.E.U16 desc[UR6][R12.64+0x600], R9 ;  /* 0x000600090c007986 */ /* 0x0011e4000c101506 */
.L_x_56:
[----:B------:R-:W-:Y:S05]  /*11f0*/  BSYNC.RECONVERGENT B0 ;  /* 0x0000000000007941 */ /* 0x000fea0003800200 */
.L_x_55:
[----:B------:R-:W-:Y:S05]  /*1200*/  @P1 BRA `(.L_x_57) ;  /* 0xfffffff800581947 */ /* 0x000fea000383ffff */
.L_x_54:
[----:B------:R-:W-:-:S13]  /*1210*/  ISETP.NE.AND P0, PT, R18, RZ, PT ;  /* 0x000000ff1200720c */ /* 0x000fda0003f05270 */
[----:B------:R-:W-:Y:S05]  /*1220*/  @!P0 EXIT ;  /* 0x000000000000894d */ /* 0x000fea0003800000 */
[----:B------:R-:W1:Y:S01]  /*1230*/  LDCU UR5, c[0x0][0x384] ;  /* 0x00007080ff0577ac */ /* 0x000e620008000800 */
[----:B------:R-:W-:Y:S01]  /*1240*/  ISETP.GE.U32.AND P0, PT, R18, 0x8, PT ;  /* 0x000000081200780c */ /* 0x000fe20003f06070 */
[----:B-1----:R-:W-:-:S12]  /*1250*/  ULOP3.LUT UR8, UR5, 0x7, URZ, 0xc0, !UPT ;  /* 0x0000000705087892 */ /* 0x002fd8000f8ec0ff */
[----:B------:R-:W-:Y:S05]  /*1260*/  @!P0 BRA `(.L_x_58) ;  /* 0x0000000400148947 */ /* 0x000fea0003800000 */
[----:B------:R-:W-:Y:S01]  /*1270*/  IMAD R17, R7, 0x80, R0 ;  /* 0x0000008007117824 */ /* 0x000fe200078e0200 */
[----:B------:R-:W-:Y:S03]  /*1280*/  BSSY.RECONVERGENT B0, `(.L_x_59) ;  /* 0x0000017000007945 */ /* 0x000fe60003800200 */
[C---:B------:R-:W-:Y:S01]  /*1290*/  VIADD R11, R17.reuse, 0x100 ;  /* 0x00000100110b7836 */ /* 0x040fe20000000000 */
[CC--:B------:R-:W-:Y:S01]  /*12a0*/  ISETP.GE.AND P6, PT, R17.reuse, R6.reuse, PT ;  /* 0x000000061100720c */ /* 0x0c0fe20003fc6270 */
[C---:B------:R-:W-:Y:S01]  /*12b0*/  VIADD R15, R17.reuse, 0x300 ;  /* 0x00000300110f7836 */ /* 0x040fe20000000000 */
[C---:B0-----:R-:W-:Y:S02]  /*12c0*/  IADD3 R9, PT, PT, R17.reuse, 0x80, RZ ;  /* 0x0000008011097810 */ /* 0x041fe40007ffe0ff */
[----:B------:R-:W-:Y:S02]  /*12d0*/  IADD3 R13, PT, PT, R17, 0x180, RZ ;  /* 0x00000180110d7810 */ /* 0x000fe40007ffe0ff */
[-C--:B------:R-:W-:Y:S01]  /*12e0*/  ISETP.GE.AND P1, PT, R9, R6.reuse, PT ;  /* 0x000000060900720c */ /* 0x080fe20003f26270 */
[----:B------:R-:W-:Y:S01]  /*12f0*/  VIADD R9, R17, 0x200 ;  /* 0x0000020011097836 */ /* 0x000fe20000000000 */
[----:B------:R-:W-:-:S02]  /*1300*/  ISETP.GE.AND P0, PT, R11, R6, PT ;  /* 0x000000060b00720c */ /* 0x000fc40003f06270 */
[----:B------:R-:W-:Y:S02]  /*1310*/  P2R R14, PR, RZ, 0x2 ;  /* 0x00000002ff0e7803 */ /* 0x000fe40000000000 */
[----:B------:R-:W-:Y:S02]  /*1320*/  IADD3 R11, PT, PT, R17, 0x280, RZ ;  /* 0x00000280110b7810 */ /* 0x000fe40007ffe0ff */
        /* <DEDUP_REMOVED lines=12> */
.L_x_60:
[----:B------:R-:W-:Y:S05]  /*13f0*/  BSYNC.RECONVERGENT B0 ;  /* 0x0000000000007941 */ /* 0x000fea0003800200 */
.L_x_59:
[----:B------:R-:W-:Y:S01]  /*1400*/  ISETP.NE.AND P6, PT, R14, RZ, PT ;  /* 0x000000ff0e00720c */ /* 0x000fe20003fc5270 */
[----:B------:R-:W-:-:S12]  /*1410*/  BSSY.RECONVERGENT B0, `(.L_x_61) ;  /* 0x0000005000007945 */ /* 0x000fd80003800200 */
[----:B------:R-:W-:Y:S05]  /*1420*/  @P6 BRA `(.L_x_62) ;  /* 0x00000000000c6947 */ /* 0x000fea0003800000 */
[----:B------:R-:W0:Y:S02]  /*1430*/  LDG.E.U16 R12, desc[UR6][R8.64+0x100] ;  /* 0x00010006080c7981 */ /* 0x000e24000c1e1500 */
[----:B0-----:R-:W0:Y:S02]  /*1440*/  I2F.F16.U16 R13, R12 ;  /* 0x0000000c000d7306 */ /* 0x001e240000100800 */
[----:B0-----:R1:W-:Y:S02]  /*1450*/  STG.E.U16 desc[UR6][R10.64+0x100], R13 ;  /* 0x0001000d0a007986 */ /* 0x0013e4000c101506 */
.L_x_62:
[----:B------:R-:W-:Y:S05]  /*1460*/  BSYNC.RECONVERGENT B0 ;  /* 0x0000000000007941 */ /* 0x000fea0003800200 */
.L_x_61:
[----:B------:R-:W-:Y:S04]  /*1470*/  BSSY.RECONVERGENT B0, `(.L_x_63) ;  /* 0x0000005000007945 */ /* 0x000fe80003800200 */
[----:B------:R-:W-:Y:S05]  /*1480*/  @P0 BRA `(.L_x_64) ;  /* 0x00000000000c0947 */ /* 0x000fea0003800000 */
[----:B------:R-:W0:Y:S02]  /*1490*/  LDG.E.U16 R12, desc[UR6][R8.64+0x200] ;  /* 0x00020006080c7981 */ /* 0x000e24000c1e1500 */
[----:B01----:R-:W0:Y:S02]  /*14a0*/  I2F.F16.U16 R13, R12 ;  /* 0x0000000c000d7306 */ /* 0x003e240000100800 */
[----:B0-----:R2:W-:Y:S02]  /*14b0*/  STG.E.U16 desc[UR6][R10.64+0x200], R13 ;  /* 0x0002000d0a007986 */ /* 0x0015e4000c101506 */
.L_x_64:
[----:B------:R-:W-:Y:S05]  /*14c0*/  BSYNC.RECONVERGENT B0 ;  /* 0x0000000000007941 */ /* 0x000fea0003800200 */
.L_x_63:
[----:B------:R-:W-:Y:S04]  /*14d0*/  BSSY.RECONVERGENT B0, `(.L_x_65) ;  /* 0x0000005000007945 */ /* 0x000fe80003800200 */
[----:B------:R-:W-:Y:S05]  /*14e0*/  @P1 BRA `(.L_x_66) ;  /* 0x00000000000c1947 */ /* 0x000fea0003800000 */
[----:B------:R-:W0:Y:S02]  /*14f0*/  LDG.E.U16 R12, desc[UR6][R8.64+0x300] ;  /* 0x00030006080c7981 */ /* 0x000e24000c1e1500 */
[----:B012---:R-:W0:Y:S02]  /*1500*/  I2F.F16.U16 R13, R12 ;  /* 0x0000000c000d7306 */ /* 0x007e240000100800 */
[----:B0-----:R3:W-:Y:S02]  /*1510*/  STG.E.U16 desc[UR6][R10.64+0x300], R13 ;  /* 0x0003000d0a007986 */ /* 0x0017e4000c101506 */
.L_x_66:
[----:B------:R-:W-:Y:S05]  /*1520*/  BSYNC.RECONVERGENT B0 ;  /* 0x0000000000007941 */ /* 0x000fea0003800200 */
.L_x_65:
[----:B------:R-:W-:Y:S04]  /*1530*/  BSSY.RECONVERGENT B0, `(.L_x_67) ;  /* 0x0000005000007945 */ /* 0x000fe80003800200 */
[----:B------:R-:W-:Y:S05]  /*1540*/  @P2 BRA `(.L_x_68) ;  /* 0x00000000000c2947 */ /* 0x000fea0003800000 */
[----:B------:R-:W0:Y:S02]  /*1550*/  LDG.E.U16 R12, desc[UR6][R8.64+0x400] ;  /* 0x00040006080c7981 */ /* 0x000e24000c1e1500 */
[----:B0123--:R-:W0:Y:S02]  /*1560*/  I2F.F16.U16 R13, R12 ;  /* 0x0000000c000d7306 */ /* 0x00fe240000100800 */
[----:B0-----:R4:W-:Y:S02]  /*1570*/  STG.E.U16 desc[UR6][R10.64+0x400], R13 ;  /* 0x0004000d0a007986 */ /* 0x0019e4000c101506 */
.L_x_68:
[----:B------:R-:W-:Y:S05]  /*1580*/  BSYNC.RECONVERGENT B0 ;  /* 0x0000000000007941 */ /* 0x000fea0003800200 */
.L_x_67:
[----:B------:R-:W-:Y:S04]  /*1590*/  BSSY.RECONVERGENT B0, `(.L_x_69) ;  /* 0x0000005000007945 */ /* 0x000fe80003800200 */
[----:B------:R-:W-:Y:S05]  /*15a0*/  @P3 BRA `(.L_x_70) ;  /* 0x00000000000c3947 */ /* 0x000fea0003800000 */
[----:B------:R-:W0:Y:S02]  /*15b0*/  LDG.E.U16 R12, desc[UR6][R8.64+0x500] ;  /* 0x00050006080c7981 */ /* 0x000e24000c1e1500 */
[----:B01234-:R-:W0:Y:S02]  /*15c0*/  I2F.F16.U16 R13, R12 ;  /* 0x0000000c000d7306 */ /* 0x01fe240000100800 */
[----:B0-----:R0:W-:Y:S02]  /*15d0*/  STG.E.U16 desc[UR6][R10.64+0x500], R13 ;  /* 0x0005000d0a007986 */ /* 0x0011e4000c101506 */
.L_x_70:
[----:B------:R-:W-:Y:S05]  /*15e0*/  BSYNC.RECONVERGENT B0 ;  /* 0x0000000000007941 */ /* 0x000fea0003800200 */
.L_x_69:
[----:B------:R-:W-:Y:S04]  /*15f0*/  BSSY.RECONVERGENT B0, `(.L_x_71) ;  /* 0x0000005000007945 */ /* 0x000fe80003800200 */
[----:B------:R-:W-:Y:S05]  /*1600*/  @P4 BRA `(.L_x_72) ;  /* 0x00000000000c4947 */ /* 0x000fea0003800000 */
[----:B------:R-:W0:Y:S02]  /*1610*/  LDG.E.U16 R12, desc[UR6][R8.64+0x600] ;  /* 0x00060006080c7981 */ /* 0x000e24000c1e1500 */
[----:B01234-:R-:W0:Y:S02]  /*1620*/  I2F.F16.U16 R13, R12 ;  /* 0x0000000c000d7306 */ /* 0x01fe240000100800 */
[----:B0-----:R0:W-:Y:S02]  /*1630*/  STG.E.U16 desc[UR6][R10.64+0x600], R13 ;  /* 0x0006000d0a007986 */ /* 0x0011e4000c101506 */
.L_x_72:
[----:B------:R-:W-:Y:S05]  /*1640*/  BSYNC.RECONVERGENT B0 ;  /* 0x0000000000007941 */ /* 0x000fea0003800200 */
.L_x_71:
[----:B------:R-:W-:Y:S04]  /*1650*/  BSSY.RECONVERGENT B0, `(.L_x_73) ;  /* 0x0000005000007945 */ /* 0x000fe80003800200 */
[----:B------:R-:W-:Y:S05]  /*1660*/  @P5 BRA `(.L_x_74) ;  /* 0x00000000000c5947 */ /* 0x000fea0003800000 */
[----:B------:R-:W0:Y:S02]  /*1670*/  LDG.E.U16 R8, desc[UR6][R8.64+0x700] ;  /* 0x0007000608087981 */ /* 0x000e24000c1e1500 */
[----:B01234-:R-:W0:Y:S02]  /*1680*/  I2F.F16.U16 R13, R8 ;  /* 0x00000008000d7306 */ /* 0x01fe240000100800 */
[----:B0-----:R0:W-:Y:S02]  /*1690*/  STG.E.U16 desc[UR6][R10.64+0x700], R13 ;  /* 0x0007000d0a007986 */ /* 0x0011e4000c101506 */
.L_x_74:
[----:B------:R-:W-:Y:S05]  /*16a0*/  BSYNC.RECONVERGENT B0 ;  /* 0x0000000000007941 */ /* 0x000fea0003800200 */
.L_x_73:
[----:B------:R-:W-:-:S07]  /*16b0*/  VIADD R7, R7, 0x8 ;  /* 0x0000000807077836 */ /* 0x000fce0000000000 */
.L_x_58:
[----:B------:R-:W-:-:S13]  /*16c0*/  ISETP.NE.AND P0, PT, RZ, UR8, PT ;  /* 0x00000008ff007c0c */ /* 0x000fda000bf05270 */
[----:B------:R-:W-:Y:S05]  /*16d0*/  @!P0 EXIT ;  /* 0x000000000000894d */ /* 0x000fea0003800000 */
[----:B------:R-:W-:Y:S02]  /*16e0*/  UISETP.GE.U32.AND UP0, UPT, UR8, 0x4, UPT ;  /* 0x000000040800788c */ /* 0x000fe4000bf06070 */
[----:B------:R-:W-:-:S06]  /*16f0*/  ULOP3.LUT UR4, UR5, 0x3, URZ, 0xc0, !UPT ;  /* 0x0000000305047892 */ /* 0x000fcc000f8ec0ff */
[----:B------:R-:W-:Y:S01]  /*1700*/  ISETP.NE.AND P2, PT, RZ, UR4, PT ;  /* 0x00000004ff007c0c */ /* 0x000fe2000bf45270 */
[----:B------:R-:W-:-:S12]  /*1710*/  BRA.U !UP0, `(.L_x_75) ;  /* 0x0000000108747547 */ /* 0x000fd8000b800000 */
[----:B------:R-:W-:-:S04]  /*1720*/  LEA R25, R7, R0, 0x7 ;  /* 0x0000000007197211 */ /* 0x000fc800078e38ff */
[----:B------:R-:W-:-:S13]  /*1730*/  ISETP.GE.AND P0, PT, R25, R6, PT ;  /* 0x000000061900720c */ /* 0x000fda0003f06270 */
[----:B0-----:R-:W-:-:S05]  /*1740*/  @!P0 IMAD.WIDE R8, R25, 0x2, R2 ;  /* 0x0000000219088825 */ /* 0x001fca00078e0202 */
[----:B------:R-:W5:Y:S01]  /*1750*/  @!P0 LDG.E.U16 R16, desc[UR6][R8.64] ;  /* 0x0000000608108981 */ /* 0x000f62000c1e1500 */
[C---:B------:R-:W-:Y:S02]  /*1760*/  VIADD R15, R25.reuse, 0x80 ;  /* 0x00000080190f7836 */ /* 0x040fe40000000000 */
[----:B-1234-:R-:W-:-:S03]  /*1770*/  @!P0 IMAD.WIDE R10, R25, 0x2, R4 ;  /* 0x00000002190a8825 */ /* 0x01efc600078e0204 */
[----:B------:R-:W-:-:S13]  /*1780*/  ISETP.GE.AND P1, PT, R15, R6, PT ;  /* 0x000000060f00720c */ /* 0x000fda0003f26270 */
[----:B------:R-:W-:Y:S01]  /*1790*/  @!P1 IMAD.WIDE R12, R15, 0x2, R2 ;  /* 0x000000020f0c9825 */ /* 0x000fe200078e0202 */
[----:B-----5:R-:W0:Y:S02]  /*17a0*/  @!P0 I2F.F16.U16 R17, R16 ;  /* 0x0000001000118306 */ /* 0x020e240000100800 */
[----:B0-----:R0:W-:Y:S04]  /*17b0*/  @!P0 STG.E.U16 desc[UR6][R10.64], R17 ;  /* 0x000000110a008986 */ /* 0x0011e8000c101506 */
[----:B------:R-:W2:Y:S01]  /*17c0*/  @!P1 LDG.E.U16 R18, desc[UR6][R12.64] ;  /* 0x000000060c129981 */ /* 0x000ea2000c1e1500 */
[----:B------:R-:W-:Y:S01]  /*17d0*/  IADD3 R23, PT, PT, R25, 0x100, RZ ;  /* 0x0000010019177810 */ /* 0x000fe20007ffe0ff */
        /* <DEDUP_REMOVED lines=17> */
.L_x_75:
[----:B------:R-:W-:Y:S05]  /*18f0*/  @!P2 EXIT ;  /* 0x000000000000a94d */ /* 0x000fea0003800000 */
[----:B------:R-:W-:Y:S01]  /*1900*/  IMAD R7, R7, 0x80, R0 ;  /* 0x0000008007077824 */ /* 0x000fe200078e0200 */
[----:B------:R-:W-:-:S12]  /*1910*/  UIADD3 UR4, UPT, UPT, -UR4, URZ, URZ ;  /* 0x000000ff04047290 */ /* 0x000fd8000fffe1ff */
.L_x_76:
[C---:B------:R-:W-:Y:S01]  /*1920*/  ISETP.GE.AND P0, PT, R7.reuse, R6, PT ;  /* 0x000000060700720c */ /* 0x040fe20003f06270 */
[----:B01234-:R-:W-:-:S12]  /*1930*/  IMAD.WIDE R10, R7, 0x2, R2 ;  /* 0x00000002070a7825 */ /* 0x01ffd800078e0202 */
[----:B------:R-:W2:Y:S01]  /*1940*/  @!P0 LDG.E.U16 R10, desc[UR6][R10.64] ;  /* 0x000000060a0a8981 */ /* 0x000ea2000c1e1500 */
[----:B------:R-:W-:Y:S01]  /*1950*/  UIADD3 UR4, UPT, UPT, UR4, 0x1, URZ ;  /* 0x0000000104047890 */ /* 0x000fe2000fffe0ff */
[----:B------:R-:W-:Y:S01]  /*1960*/  IMAD.WIDE R8, R7, 0x2, R4 ;  /* 0x0000000207087825 */ /* 0x000fe200078e0204 */
[----:B--2---:R-:W0:Y:S04]  /*1970*/  @!P0 I2F.F16.U16 R13, R10 ;  /* 0x0000000a000d8306 */ /* 0x004e280000100800 */
[----:B0-----:R0:W-:Y:S01]  /*1980*/  @!P0 STG.E.U16 desc[UR6][R8.64], R13 ;  /* 0x0000000d08008986 */ /* 0x0011e2000c101506 */
[----:B------:R-:W-:-:S13]  /*1990*/  ISETP.NE.AND P0, PT, RZ, UR4, PT ;  /* 0x00000004ff007c0c */ /* 0x000fda000bf05270 */
[----:B0-----:R-:W-:Y:S05]  /*19a0*/  @!P0 EXIT ;  /* 0x000000000000894d */ /* 0x001fea0003800000 */
[----:B------:R-:W-:Y:S01]  /*19b0*/  IADD3 R7, PT, PT, R7, 0x80, RZ ;  /* 0x0000008007077810 */ /* 0x000fe20007ffe0ff */
[----:B------:R-:W-:Y:S06]  /*19c0*/  BRA `(.L_x_76) ;  /* 0xfffffffc00d47947 */ /* 0x000fec000383ffff */
.L_x_77:
        /* <DEDUP_REMOVED lines=11> */
.L_x_88:


//--------------------- .text._ZN3cub18CUB_300001_SM_10006detail8for_each13static_kernelINS2_12policy_hub_t12policy_500_tElN6thrust24THRUST_300001_SM_1000_NS8cuda_cub20__uninitialized_copy7functorINS7_6detail15normal_iteratorINS7_10device_ptrI6__halfEEEENS7_7pointerISE_NS8_3tagENS7_11use_defaultESJ_EEEEEEvT0_T1_ --------------------------
	.section	.text._ZN3cub18CUB_300001_SM_10006detail8for_each13static_kernelINS2_12policy_hub_t12policy_500_tElN6thrust24THRUST_300001_SM_1000_NS8cuda_cub20__uninitialized_copy7functorINS7_6detail15normal_iteratorINS7_10device_ptrI6__halfEEEENS7_7pointerISE_NS8_3tagENS7_11use_defaultESJ_EEEEEEvT0_T1_,"ax",@progbits
	.align	128
        .global         _ZN3cub18CUB_300001_SM_10006detail8for_each13static_kernelINS2_12policy_hub_t12policy_500_tElN6thrust24THRUST_300001_SM_1000_NS8cuda_cub20__uninitialized_copy7functorINS7_6detail15normal_iteratorINS7_10device_ptrI6__halfEEEENS7_7pointerISE_NS8_3tagENS7_11use_defaultESJ_EEEEEEvT0_T1_
        .type           _ZN3cub18CUB_300001_SM_10006detail8for_each13static_kernelINS2_12policy_hub_t12policy_500_tElN6thrust24THRUST_300001_SM_1000_NS8cuda_cub20__uninitialized_copy7functorINS7_6detail15normal_iteratorINS7_10device_ptrI6__halfEEEENS7_7pointerISE_NS8_3tagENS7_11use_defaultESJ_EEEEEEvT0_T1_,@function
        .size           _ZN3cub18CUB_300001_SM_10006detail8for_each13static_kernelINS2_12policy_hub_t12policy_500_tElN6thrust24THRUST_300001_SM_1000_NS8cuda_cub20__uninitialized_copy7functorINS7_6detail15normal_iteratorINS7_10device_ptrI6__halfEEEENS7_7pointerISE_NS8_3tagENS7_11use_defaultESJ_EEEEEEvT0_T1_,(.L_x_89 - _ZN3cub18CUB_300001_SM_10006detail8for_each13static_kernelINS2_12policy_hub_t12policy_500_tElN6thrust24THRUST_300001_SM_1000_NS8cuda_cub20__uninitialized_copy7functorINS7_6detail15normal_iteratorINS7_10device_ptrI6__halfEEEENS7_7pointerISE_NS8_3tagENS7_11use_defaultESJ_EEEEEEvT0_T1_)
        .other          _ZN3cub18CUB_300001_SM_10006detail8for_each13static_kernelINS2_12policy_hub_t12policy_500_tElN6thrust24THRUST_300001_SM_1000_NS8cuda_cub20__uninitialized_copy7functorINS7_6detail15normal_iteratorINS7_10device_ptrI6__halfEEEENS7_7pointerISE_NS8_3tagENS7_11use_defaultESJ_EEEEEEvT0_T1_,@"STO_CUDA_ENTRY STV_DEFAULT"
_ZN3cub18CUB_300001_SM_10006detail8for_each13static_kernelINS2_12policy_hub_t12policy_500_tElN6thrust24THRUST_300001_SM_1000_NS8cuda_cub20__uninitialized_copy7functorINS7_6detail15normal_iteratorINS7_10device_ptrI6__halfEEEENS7_7pointerISE_NS8_3tagENS7_11use_defaultESJ_EEEEEEvT0_T1_:
.text._ZN3cub18CUB_300001_SM_10006detail8for_each13static_kernelINS2_12policy_hub_t12policy_500_tElN6thrust24THRUST_300001_SM_1000_NS8cuda_cub20__uninitialized_copy7functorINS7_6detail15normal_iteratorINS7_10device_ptrI6__halfEEEENS7_7pointerISE_NS8_3tagENS7_11use_defaultESJ_EEEEEEvT0_T1_:
[----:B------:R-:W-:Y:S08]  /*0000*/  LDC R1, c[0x0][0x37c] ;  /* 0x0000df00ff017b82 */ /* 0x000ff00000000800 */
[----:B------:R-:W0:Y:S01]  /*0010*/  S2UR UR4, SR_CTAID.X ;  /* 0x00000000000479c3 */ /* 0x000e220000002500 */
[----:B------:R-:W1:Y:S01]  /*0020*/  LDCU.64 UR6, c[0x0][0x380] ;  /* 0x00007000ff0677ac */ /* 0x000e620008000a00 */
[----:B------:R-:W2:Y:S01]  /*0030*/  LDCU.64 UR8, c[0x0][0x358] ;  /* 0x00006b00ff0877ac */ /* 0x000ea20008000a00 */
[----:B0-----:R-:W-:-:S04]  /*0040*/  UIMAD.WIDE.U32 UR4, UR4, 0x200, URZ ;  /* 0x00000200040478a5 */ /* 0x001fc8000f8e00ff */
[----:B-1----:R-:W-:-:S04]  /*0050*/  UIADD3 UR6, UP0, UPT, -UR4, UR6, URZ ;  /* 0x0000000604067290 */ /* 0x002fc8000ff1e1ff */
[----:B------:R-:W-:Y:S02]  /*0060*/  UIADD3.X UR7, UPT, UPT, ~UR5, UR7, URZ, UP0, !UPT ;  /* 0x0000000705077290 */ /* 0x000fe400087fe5ff */
[----:B------:R-:W-:-:S04]  /*0070*/  UISETP.GE.U32.AND UP0, UPT, UR6, 0x200, UPT ;  /* 0x000002000600788c */ /* 0x000fc8000bf06070 */
[----:B------:R-:W-:-:S09]  /*0080*/  UISETP.GE.AND.EX UP0, UPT, UR7, URZ, UPT, UP0 ;  /* 0x000000ff0700728c */ /* 0x000fd2000bf06300 */
[----:B--2---:R-:W-:Y:S05]  /*0090*/  BRA.U !UP0, `(.L_x_78) ;  /* 0x0000000108407547 */ /* 0x004fea000b800000 */
[----:B------:R-:W0:Y:S01]  /*00a0*/  S2R R0, SR_TID.X ;  /* 0x0000000000007919 */ /* 0x000e220000002100 */
[----:B------:R-:W1:Y:S01]  /*00b0*/  LDCU.64 UR10, c[0x0][0x388] ;  /* 0x00007100ff0a77ac */ /* 0x000e620008000a00 */
[----:B0-----:R-:W-:-:S05]  /*00c0*/  IADD3 R0, P0, PT, R0, UR4, RZ ;  /* 0x0000000400007c10 */ /* 0x001fca000ff1e0ff */
[----:B------:R-:W-:Y:S02]  /*00d0*/  IMAD.X R3, RZ, RZ, UR5, P0 ;  /* 0x00000005ff037e24 */ /* 0x000fe400080e06ff */
[----:B------:R-:W-:-:S03]  /*00e0*/  IMAD.SHL.U32 R4, R0, 0x2, RZ ;  /* 0x0000000200047824 */ /* 0x000fc600078e00ff */
[----:B------:R-:W-:Y:S02]  /*00f0*/  SHF.L.U64.HI R0, R0, 0x1, R3 ;  /* 0x0000000100007819 */ /* 0x000fe40000010203 */
[----:B-1----:R-:W-:-:S04]  /*0100*/  IADD3 R2, P0, PT, R4, UR10, RZ ;  /* 0x0000000a04027c10 */ /* 0x002fc8000ff1e0ff */
[----:B------:R-:W-:Y:S01]  /*0110*/  IADD3.X R3, PT, PT, R0, UR11, RZ, P0, !PT ;  /* 0x0000000b00037c10 */ /* 0x000fe200087fe4ff */
[----:B------:R-:W0:Y:S04]  /*0120*/  LDCU.64 UR10, c[0x0][0x390] ;  /* 0x00007200ff0a77ac */ /* 0x000e280008000a00 */
[----:B------:R-:W2:Y:S01]  /*0130*/  LDG.E.U16 R7, desc[UR8][R2.64] ;  /* 0x0000000802077981 */ /* 0x000ea2000c1e1500 */
[----:B0-----:R-:W-:-:S04]  /*0140*/  IADD3 R4, P0, PT, R4, UR10, RZ ;  /* 0x0000000a04047c10 */ /* 0x001fc8000ff1e0ff */
[----:B------:R-:W-:-:S05]  /*0150*/  IADD3.X R5, PT, PT, R0, UR11, RZ, P0, !PT ;  /* 0x0000000b00057c10 */ /* 0x000fca00087fe4ff */
[----:B--2---:R-:W-:Y:S04]  /*0160*/  STG.E.U16 desc[UR8][R4.64], R7 ;  /* 0x0000000704007986 */ /* 0x004fe8000c101508 */
[----:B------:R-:W2:Y:S04]  /*0170*/  LDG.E.U16 R9, desc[UR8][R2.64+0x200] ;  /* 0x0002000802097981 */ /* 0x000ea8000c1e1500 */
[----:B--2---:R-:W-:Y:S01]  /*0180*/  STG.E.U16 desc[UR8][R4.64+0x200], R9 ;  /* 0x0002000904007986 */ /* 0x004fe2000c101508 */
[----:B------:R-:W-:Y:S05]  /*0190*/  EXIT ;  /* 0x000000000000794d */ /* 0x000fea0003800000 */
.L_x_78:
[----:B------:R-:W0:Y:S01]  /*01a0*/  S2R R0, SR_TID.X ;  /* 0x0000000000007919 */ /* 0x000e220000002100 */
[----:B------:R-:W-:Y:S01]  /*01b0*/  USHF.R.S32.HI UR7, URZ, 0x1f, UR6 ;  /* 0x0000001fff077899 */ /* 0x000fe20008011406 */
[----:B------:R-:W-:Y:S05]  /*01c0*/  BSSY.RECONVERGENT B0, `(.L_x_79) ;  /* 0x0000015000007945 */ /* 0x000fea0003800200 */
[----:B------:R-:W-:Y:S01]  /*01d0*/  IMAD.U32 R3, RZ, RZ, UR7 ;  /* 0x00000007ff037e24 */ /* 0x000fe2000f8e00ff */
[C---:B0-----:R-:W-:Y:S01]  /*01e0*/  ISETP.LT.U32.AND P0, PT, R0.reuse, UR6, PT ;  /* 0x0000000600007c0c */ /* 0x041fe2000bf01070 */
[----:B------:R-:W-:-:S03]  /*01f0*/  VIADD R2, R0, 0x100 ;  /* 0x0000010000027836 */ /* 0x000fc60000000000 */
[----:B------:R-:W-:Y:S02]  /*0200*/  ISETP.GT.AND.EX P0, PT, R3, RZ, PT, P0 ;  /* 0x000000ff0300720c */ /* 0x000fe40003f04300 */
[----:B------:R-:W-:Y:S01]  /*0210*/  ISETP.LT.U32.AND P1, PT, R2, UR6, PT ;  /* 0x0000000602007c0c */ /* 0x000fe2000bf21070 */
[----:B------:R-:W-:-:S05]  /*0220*/  IMAD.U32 R2, RZ, RZ, UR7 ;  /* 0x00000007ff027e24 */ /* 0x000fca000f8e00ff */
[----:B------:R-:W-:-:S05]  /*0230*/  ISETP.GT.AND.EX P1, PT, R2, RZ, PT, P1 ;  /* 0x000000ff0200720c */ /* 0x000fca0003f24310 */
[----:B------:R-:W-:Y:S08]  /*0240*/  @!P0 BRA `(.L_x_80) ;  /* 0x0000000000308947 */ /* 0x000ff00003800000 */
[----:B------:R-:W0:Y:S01]  /*0250*/  LDCU.64 UR10, c[0x0][0x388] ;  /* 0x00007100ff0a77ac */ /* 0x000e220008000a00 */
[----:B------:R-:W-:-:S05]  /*0260*/  IADD3 R2, P0, PT, R0, UR4, RZ ;  /* 0x0000000400027c10 */ /* 0x000fca000ff1e0ff */
[----:B------:R-:W-:Y:S02]  /*0270*/  IMAD.X R3, RZ, RZ, UR5, P0 ;  /* 0x00000005ff037e24 */ /* 0x000fe400080e06ff */
[----:B------:R-:W-:-:S03]  /*0280*/  IMAD.SHL.U32 R4, R2, 0x2, RZ ;  /* 0x0000000202047824 */ /* 0x000fc600078e00ff */
[----:B------:R-:W-:Y:S02]  /*0290*/  SHF.L.U64.HI R5, R2, 0x1, R3 ;  /* 0x0000000102057819 */ /* 0x000fe40000010203 */
[----:B0-----:R-:W-:-:S04]  /*02a0*/  IADD3 R2, P0, PT, R4, UR10, RZ ;  /* 0x0000000a04027c10 */ /* 0x001fc8000ff1e0ff */
[----:B------:R-:W-:Y:S01]  /*02b0*/  IADD3.X R3, PT, PT, R5, UR11, RZ, P0, !PT ;  /* 0x0000000b05037c10 */ /* 0x000fe200087fe4ff */
[----:B------:R-:W0:Y:S05]  /*02c0*/  LDCU.64 UR10, c[0x0][0x390] ;  /* 0x00007200ff0a77ac */ /* 0x000e2a0008000a00 */
[----:B------:R-:W2:Y:S01]  /*02d0*/  LDG.E.U16 R3, desc[UR8][R2.64] ;  /* 0x0000000802037981 */ /* 0x000ea2000c1e1500 */
[----:B0-----:R-:W-:-:S04]  /*02e0*/  IADD3 R4, P0, PT, R4, UR10, RZ ;  /* 0x0000000a04047c10 */ /* 0x001fc8000ff1e0ff */
[----:B------:R-:W-:-:S05]  /*02f0*/  IADD3.X R5, PT, PT, R5, UR11, RZ, P0, !PT ;  /* 0x0000000b05057c10 */ /* 0x000fca00087fe4ff */
[----:B--2---:R0:W-:Y:S04]  /*0300*/  STG.E.U16 desc[UR8][R4.64], R3 ;  /* 0x0000000304007986 */ /* 0x0041e8000c101508 */
.L_x_80:
[----:B------:R-:W-:Y:S05]  /*0310*/  BSYNC.RECONVERGENT B0 ;  /* 0x0000000000007941 */ /* 0x000fea0003800200 */
.L_x_79:
[----:B------:R-:W-:Y:S05]  /*0320*/  @!P1 EXIT ;  /* 0x000000000000994d */ /* 0x000fea0003800000 */
[----:B------:R-:W1:Y:S01]  /*0330*/  LDCU.64 UR6, c[0x0][0x388] ;  /* 0x00007100ff0677ac */ /* 0x000e620008000a00 */
[----:B------:R-:W-:-:S05]  /*0340*/  IADD3 R0, P0, PT, R0, UR4, RZ ;  /* 0x0000000400007c10 */ /* 0x000fca000ff1e0ff */
[----:B0-----:R-:W-:Y:S02]  /*0350*/  IMAD.X R3, RZ, RZ, UR5, P0 ;  /* 0x00000005ff037e24 */ /* 0x001fe400080e06ff */
[----:B------:R-:W-:-:S03]  /*0360*/  IMAD.SHL.U32 R4, R0, 0x2, RZ ;  /* 0x0000000200047824 */ /* 0x000fc600078e00ff */
[----:B------:R-:W-:Y:S02]  /*0370*/  SHF.L.U64.HI R0, R0, 0x1, R3 ;  /* 0x0000000100007819 */ /* 0x000fe40000010203 */
[----:B-1----:R-:W-:-:S04]  /*0380*/  IADD3 R2, P0, PT, R4, UR6, RZ ;  /* 0x0000000604027c10 */ /* 0x002fc8000ff1e0ff */
[----:B------:R-:W-:Y:S01]  /*0390*/  IADD3.X R3, PT, PT, R0, UR7, RZ, P0, !PT ;  /* 0x0000000700037c10 */ /* 0x000fe200087fe4ff */
[----:B------:R-:W0:Y:S05]  /*03a0*/  LDCU.64 UR6, c[0x0][0x390] ;  /* 0x00007200ff0677ac */ /* 0x000e2a0008000a00 */
[----:B------:R-:W2:Y:S01]  /*03b0*/  LDG.E.U16 R3, desc[UR8][R2.64+0x200] ;  /* 0x0002000802037981 */ /* 0x000ea2000c1e1500 */
[----:B0-----:R-:W-:-:S04]  /*03c0*/  IADD3 R4, P0, PT, R4, UR6, RZ ;  /* 0x0000000604047c10 */ /* 0x001fc8000ff1e0ff */
[----:B------:R-:W-:-:S05]  /*03d0*/  IADD3.X R5, PT, PT, R0, UR7, RZ, P0, !PT ;  /* 0x0000000700057c10 */ /* 0x000fca00087fe4ff */
[----:B--2---:R-:W-:Y:S01]  /*03e0*/  STG.E.U16 desc[UR8][R4.64+0x200], R3 ;  /* 0x0002000304007986 */ /* 0x004fe2000c101508 */
[----:B------:R-:W-:Y:S05]  /*03f0*/  EXIT ;  /* 0x000000000000794d */ /* 0x000fea0003800000 */
.L_x_81:
        /* <DEDUP_REMOVED lines=16> */
.L_x_89:


//--------------------- .text._ZN3cub18CUB_300001_SM_10006detail8for_each13static_kernelINS2_12policy_hub_t12policy_500_tEmN6thrust24THRUST_300001_SM_1000_NS8cuda_cub20__uninitialized_fill7functorINS7_10device_ptrI6__halfEESC_EEEEvT0_T1_ --------------------------
	.section	.text._ZN3cub18CUB_300001_SM_10006detail8for_each13static_kernelINS2_12policy_hub_t12policy_500_tEmN6thrust24THRUST_300001_SM_1000_NS8cuda_cub20__uninitialized_fill7functorINS7_10device_ptrI6__halfEESC_EEEEvT0_T1_,"ax",@progbits
	.align	128
        .global         _ZN3cub18CUB_300001_SM_10006detail8for_each13static_kernelINS2_12policy_hub_t12policy_500_tEmN6thrust24THRUST_300001_SM_1000_NS8cuda_cub20__uninitialized_fill7functorINS7_10device_ptrI6__halfEESC_EEEEvT0_T1_
        .type           _ZN3cub18CUB_300001_SM_10006detail8for_each13static_kernelINS2_12policy_hub_t12policy_500_tEmN6thrust24THRUST_300001_SM_1000_NS8cuda_cub20__uninitialized_fill7functorINS7_10device_ptrI6__halfEESC_EEEEvT0_T1_,@function
        .size           _ZN3cub18CUB_300001_SM_10006detail8for_each13static_kernelINS2_12policy_hub_t12policy_500_tEmN6thrust24THRUST_300001_SM_1000_NS8cuda_cub20__uninitialized_fill7functorINS7_10device_ptrI6__halfEESC_EEEEvT0_T1_,(.L_x_90 - _ZN3cub18CUB_300001_SM_10006detail8for_each13static_kernelINS2_12policy_hub_t12policy_500_tEmN6thrust24THRUST_300001_SM_1000_NS8cuda_cub20__uninitialized_fill7functorINS7_10device_ptrI6__halfEESC_EEEEvT0_T1_)
        .other          _ZN3cub18CUB_300001_SM_10006detail8for_each13static_kernelINS2_12policy_hub_t12policy_500_tEmN6thrust24THRUST_300001_SM_1000_NS8cuda_cub20__uninitialized_fill7functorINS7_10device_ptrI6__halfEESC_EEEEvT0_T1_,@"STO_CUDA_ENTRY STV_DEFAULT"
_ZN3cub18CUB_300001_SM_10006detail8for_each13static_kernelINS2_12policy_hub_t12policy_500_tEmN6thrust24THRUST_300001_SM_1000_NS8cuda_cub20__uninitialized_fill7functorINS7_10device_ptrI6__halfEESC_EEEEvT0_T1_:
.text._ZN3cub18CUB_300001_SM_10006detail8for_each13static_kernelINS2_12policy_hub_t12policy_500_tEmN6thrust24THRUST_300001_SM_1000_NS8cuda_cub20__uninitialized_fill7functorINS7_10device_ptrI6__halfEESC_EEEEvT0_T1_:
        /* <DEDUP_REMOVED lines=8> */
[----:B------:R-:W-:-:S09]  /*0080*/  UISETP.GE.U32.AND.EX UP0, UPT, UR7, URZ, UPT, UP0 ;  /* 0x000000ff0700728c */ /* 0x000fd2000bf06100 */
[----:B--2---:R-:W-:Y:S05]  /*0090*/  BRA.U !UP0, `(.L_x_82) ;  /* 0x0000000108287547 */ /* 0x004fea000b800000 */
[----:B------:R-:W0:Y:S01]  /*00a0*/  S2R R0, SR_TID.X ;  /* 0x0000000000007919 */ /* 0x000e220000002100 */
[----:B------:R-:W1:Y:S01]  /*00b0*/  LDCU.64 UR6, c[0x0][0x388] ;  /* 0x00007100ff0677ac */ /* 0x000e620008000a00 */
[----:B------:R-:W2:Y:S01]  /*00c0*/  LDC.U16 R5, c[0x0][0x390] ;  /* 0x0000e400ff057b82 */ /* 0x000ea20000000400 */
[----:B0-----:R-:W-:-:S05]  /*00d0*/  IADD3 R0, P0, PT, R0, UR4, RZ ;  /* 0x0000000400007c10 */ /* 0x001fca000ff1e0ff */
[----:B------:R-:W-:Y:S01]  /*00e0*/  IMAD.X R3, RZ, RZ, UR5, P0 ;  /* 0x00000005ff037e24 */ /* 0x000fe200080e06ff */
[----:B-1----:R-:W-:-:S04]  /*00f0*/  LEA R2, P0, R0, UR6, 0x1 ;  /* 0x0000000600027c11 */ /* 0x002fc8000f8008ff */
[----:B------:R-:W-:-:S05]  /*0100*/  LEA.HI.X R3, R0, UR7, R3, 0x1, P0 ;  /* 0x0000000700037c11 */ /* 0x000fca00080f0c03 */
[----:B--2---:R-:W-:Y:S04]  /*0110*/  STG.E.U16 desc[UR8][R2.64], R5 ;  /* 0x0000000502007986 */ /* 0x004fe8000c101508 */
[----:B------:R-:W-:Y:S01]  /*0120*/  STG.E.U16 desc[UR8][R2.64+0x200], R5 ;  /* 0x0002000502007986 */ /* 0x000fe2000c101508 */
[----:B------:R-:W-:Y:S05]  /*0130*/  EXIT ;  /* 0x000000000000794d */ /* 0x000fea0003800000 */
.L_x_82:
[----:B------:R-:W0:Y:S01]  /*0140*/  S2R R0, SR_TID.X ;  /* 0x0000000000007919 */ /* 0x000e220000002100 */
[----:B------:R-:W-:Y:S01]  /*0150*/  IMAD.U32 R2, RZ, RZ, UR7 ;  /* 0x00000007ff027e24 */ /* 0x000fe2000f8e00ff */
[----:B------:R-:W1:Y:S01]  /*0160*/  LDCU.64 UR10, c[0x0][0x388] ;  /* 0x00007100ff0a77ac */ /* 0x000e620008000a00 */
[----:B------:R-:W-:Y:S01]  /*0170*/  IMAD.U32 R4, RZ, RZ, UR7 ;  /* 0x00000007ff047e24 */ /* 0x000fe2000f8e00ff */
[----:B0-----:R-:W-:-:S04]  /*0180*/  ISETP.LT.U32.AND P0, PT, R0, UR6, PT ;  /* 0x0000000600007c0c */ /* 0x001fc8000bf01070 */
[----:B------:R-:W-:Y:S01]  /*0190*/  ISETP.GT.U32.AND.EX P0, PT, R2, RZ, PT, P0 ;  /* 0x000000ff0200720c */ /* 0x000fe20003f04100 */
[C---:B------:R-:W-:Y:S01]  /*01a0*/  VIADD R2, R0.reuse, 0x100 ;  /* 0x0000010000027836 */ /* 0x040fe20000000000 */
[----:B------:R-:W-:-:S04]  /*01b0*/  IADD3 R0, P2, PT, R0, UR4, RZ ;  /* 0x0000000400007c10 */ /* 0x000fc8000ff5e0ff */
[----:B------:R-:W-:Y:S01]  /*01c0*/  ISETP.LT.U32.AND P1, PT, R2, UR6, PT ;  /* 0x0000000602007c0c */ /* 0x000fe2000bf21070 */
[----:B------:R-:W-:Y:S01]  /*01d0*/  IMAD.X R3, RZ, RZ, UR5, P2 ;  /* 0x00000005ff037e24 */ /* 0x000fe200090e06ff */
[----:B-1----:R-:W-:Y:S02]  /*01e0*/  LEA R2, P2, R0, UR10, 0x1 ;  /* 0x0000000a00027c11 */ /* 0x002fe4000f8408ff */
[----:B------:R-:W-:Y:S02]  /*01f0*/  ISETP.GT.U32.AND.EX P1, PT, R4, RZ, PT, P1 ;  /* 0x000000ff0400720c */ /* 0x000fe40003f24110 */
[----:B------:R-:W-:Y:S01]  /*0200*/  LEA.HI.X R3, R0, UR11, R3, 0x1, P2 ;  /* 0x0000000b00037c11 */ /* 0x000fe200090f0c03 */
[----:B------:R-:W0:Y:S04]  /*0210*/  @P0 LDC.U16 R5, c[0x0][0x390] ;  /* 0x0000e400ff050b82 */ /* 0x000e280000000400 */
[----:B0-----:R0:W-:Y:S06]  /*0220*/  @P0 STG.E.U16 desc[UR8][R2.64], R5 ;  /* 0x0000000502000986 */ /* 0x0011ec000c101508 */
[----:B------:R-:W-:Y:S05]  /*0230*/  @!P1 EXIT ;  /* 0x000000000000994d */ /* 0x000fea0003800000 */
[----:B0-----:R-:W0:Y:S02]  /*0240*/  LDC.U16 R5, c[0x0][0x390] ;  /* 0x0000e400ff057b82 */ /* 0x001e240000000400 */
[----:B0-----:R-:W-:Y:S01]  /*0250*/  STG.E.U16 desc[UR8][R2.64+0x200], R5 ;  /* 0x0002000502007986 */ /* 0x001fe2000c101508 */
[----:B------:R-:W-:Y:S05]  /*0260*/  EXIT ;  /* 0x000000000000794d */ /* 0x000fea0003800000 */
.L_x_83:
        /* <DEDUP_REMOVED lines=9> */
.L_x_90:


//--------------------- .text._ZN3cub18CUB_300001_SM_10006detail11EmptyKernelIvEEvv --------------------------
	.section	.text._ZN3cub18CUB_300001_SM_10006detail11EmptyKernelIvEEvv,"ax",@progbits
	.align	128
        .global         _ZN3cub18CUB_300001_SM_10006detail11EmptyKernelIvEEvv
        .type           _ZN3cub18CUB_300001_SM_10006detail11EmptyKernelIvEEvv,@function
        .size           _ZN3cub18CUB_300001_SM_10006detail11EmptyKernelIvEEvv,(.L_x_91 - _ZN3cub18CUB_300001_SM_10006detail11EmptyKernelIvEEvv)
        .other          _ZN3cub18CUB_300001_SM_10006detail11EmptyKernelIvEEvv,@"STO_CUDA_ENTRY STV_DEFAULT"
_ZN3cub18CUB_300001_SM_10006detail11EmptyKernelIvEEvv:
.text._ZN3cub18CUB_300001_SM_10006detail11EmptyKernelIvEEvv:
[----:B------:R-:W-:Y:S01]  /*0000*/  LDC R1, c[0x0][0x37c] ;  /* 0x0000df00ff017b82 */ /* 0x000fe20000000800 */
[----:B------:R-:W-:Y:S05]  /*0010*/  EXIT ;  /* 0x000000000000794d */ /* 0x000fea0003800000 */
.L_x_84:
        /* <DEDUP_REMOVED lines=14> */
.L_x_91:


//--------------------- .text._Z6kernelPvS_S_S_   --------------------------
	.section	.text._Z6kernelPvS_S_S_,"ax",@progbits
	.align	128
        .global         _Z6kernelPvS_S_S_
        .type           _Z6kernelPvS_S_S_,@function
        .size           _Z6kernelPvS_S_S_,(.L_x_92 - _Z6kernelPvS_S_S_)
        .other          _Z6kernelPvS_S_S_,@"STO_CUDA_ENTRY STV_DEFAULT"
_Z6kernelPvS_S_S_:
.text._Z6kernelPvS_S_S_:
[----:B------:R-:W0:Y:S01]  /*0000*/  LDC R1, c[0x0][0x37c] ;  /* 0x0000df00ff017b82 */ /* 0x000e220000000800 */
[----:B------:R-:W1:Y:S01]  /*0010*/  S2R R0, SR_TID.X ;  /* 0x0000000000007919 */ /* 0x000e620000002100 */
[----:B------:R-:W2:Y:S06]  /*0020*/  LDCU UR7, c[0x0][0x2fc] ;  /* 0x00005f80ff0777ac */ /* 0x000eac0008000800 */
[----:B------:R-:W1:Y:S01]  /*0030*/  S2UR UR6, SR_CTAID.X ;  /* 0x00000000000679c3 */ /* 0x000e620000002500 */
[----:B0-----:R-:W-:Y:S01]  /*0040*/  IADD3 R1, PT, PT, R1, -0x18, RZ ;  /* 0xffffffe801017810 */ /* 0x001fe20007ffe0ff */
[----:B------:R-:W0:Y:S06]  /*0050*/  LDCU.64 UR4, c[0x0][0x358] ;  /* 0x00006b00ff0477ac */ /* 0x000e2c0008000a00 */
[----:B------:R-:W1:Y:S08]  /*0060*/  LDC R7, c[0x0][0x360] ;  /* 0x0000d800ff077b82 */ /* 0x000e700000000800 */
[----:B------:R-:W3:Y:S08]  /*0070*/  LDC.64 R4, c[0x0][0x380] ;  /* 0x0000e000ff047b82 */ /* 0x000ef00000000a00 */
[----:B------:R-:W4:Y:S08]  /*0080*/  LDC.64 R8, c[0x0][0x388] ;  /* 0x0000e200ff087b82 */ /* 0x000f300000000a00 */
[----:B------:R-:W5:Y:S01]  /*0090*/  LDC.64 R12, c[0x0][0x390] ;  /* 0x0000e400ff0c7b82 */ /* 0x000f620000000a00 */
[----:B-1----:R-:W-:-:S04]  /*00a0*/  IMAD R7, R7, UR6, R0 ;  /* 0x0000000607077c24 */ /* 0x002fc8000f8e0200 */
[----:B---3--:R-:W-:-:S03]  /*00b0*/  IMAD.WIDE.U32 R4, R7, 0x2, R4 ;  /* 0x0000000207047825 */ /* 0x008fc600078e0004 */
[----:B------:R-:W1:Y:S02]  /*00c0*/  LDC.64 R14, c[0x0][0x398] ;  /* 0x0000e600ff0e7b82 */ /* 0x000e640000000a00 */
[----:B0-----:R-:W3:Y:S01]  /*00d0*/  LDG.E.U16 R11, desc[UR4][R4.64] ;  /* 0x00000004040b7981 */ /* 0x001ee2000c1e1500 */
[----:B----4-:R-:W-:-:S05]  /*00e0*/  IMAD.WIDE.U32 R8, R7, 0x2, R8 ;  /* 0x0000000207087825 */ /* 0x010fca00078e0008 */
[----:B------:R-:W3:Y:S01]  /*00f0*/  LDG.E.U16 R2, desc[UR4][R8.64] ;  /* 0x0000000408027981 */ /* 0x000ee2000c1e1500 */
[----:B-----5:R-:W-:-:S05]  /*0100*/  IMAD.WIDE.U32 R12, R7, 0x2, R12 ;  /* 0x00000002070c7825 */ /* 0x020fca00078e000c */
[----:B------:R-:W3:Y:S01]  /*0110*/  LDG.E.U16 R3, desc[UR4][R12.64] ;  /* 0x000000040c037981 */ /* 0x000ee2000c1e1500 */
[----:B------:R-:W0:Y:S01]  /*0120*/  LDCU UR6, c[0x0][0x2f8] ;  /* 0x00005f00ff0677ac */ /* 0x000e220008000800 */
[----:B------:R-:W-:Y:S01]  /*0130*/  ISETP.NE.AND P0, PT, R0, 0x1, PT ;  /* 0x000000010000780c */ /* 0x000fe20003f05270 */
[----:B-1----:R-:W-:Y:S01]  /*0140*/  IMAD.WIDE.U32 R14, R7, 0x2, R14 ;  /* 0x00000002070e7825 */ /* 0x002fe200078e000e */
[----:B0-----:R-:W-:-:S04]  /*0150*/  IADD3 R6, P1, PT, R1, UR6, RZ ;  /* 0x0000000601067c10 */ /* 0x001fc8000ff3e0ff */
[----:B--2---:R-:W-:Y:S01]  /*0160*/  IADD3.X R7, PT, PT, RZ, UR7, RZ, P1, !PT ;  /* 0x00000007ff077c10 */ /* 0x004fe20008ffe4ff */
[----:B---3--:R-:W-:-:S05]  /*0170*/  HFMA2.OOB R17, R11.H0_H0, R2.H0_H0, R3.H0_H0 ;  /* 0x200000020b117231 */ /* 0x008fca0000051803 */
[----:B------:R0:W-:Y:S01]  /*0180*/  STG.E.U16 desc[UR4][R14.64], R17 ;  /* 0x000000110e007986 */ /* 0x0001e2000c101504 */
[----:B------:R-:W-:Y:S05]  /*0190*/  @P0 EXIT ;  /* 0x000000000000094d */ /* 0x000fea0003800000 */
[----:B------:R-:W-:Y:S01]  /*01a0*/  IMAD.MOV.U32 R10, RZ, RZ, 0x1 ;  /* 0x00000001ff0a7424 */ /* 0x000fe200078e00ff */
[----:B------:R-:W-:Y:S01]  /*01b0*/  LOP3.LUT R12, R17, 0xffff, RZ, 0xc0, !PT ;  /* 0x0000ffff110c7812 */ /* 0x000fe200078ec0ff */
[----:B------:R1:W-:Y:S01]  /*01c0*/  STL.64 [R1+0x8], R2 ;  /* 0x0000080201007387 */ /* 0x0003e20000100a00 */
[----:B------:R-:W-:Y:S01]  /*01d0*/  MOV R0, 0x160 ;  /* 0x0000016000007802 */ /* 0x000fe20000000f00 */
[----:B------:R-:W2:Y:S02]  /*01e0*/  LDCU.64 UR4, c[0x4][0x158] ;  /* 0x01002b00ff0477ac */ /* 0x000ea40008000a00 */
[----:B------:R1:W-:Y:S01]  /*01f0*/  STL.64 [R1], R10 ;  /* 0x0000000a01007387 */ /* 0x0003e20000100a00 */
[----:B------:R1:W3:Y:S03]  /*0200*/  LDC.64 R8, c[0x4][R0] ;  /* 0x0100000000087b82 */ /* 0x0002e60000000a00 */
[----:B------:R1:W-:Y:S01]  /*0210*/  STL [R1+0x10], R12 ;  /* 0x0000100c01007387 */ /* 0x0003e20000100800 */
[----:B--2---:R-:W-:Y:S01]  /*0220*/  MOV R4, UR4 ;  /* 0x0000000400047c02 */ /* 0x004fe20008000f00 */
[----:B-1----:R-:W-:-:S07]  /*0230*/  IMAD.U32 R5, RZ, RZ, UR5 ;  /* 0x00000005ff057e24 */ /* 0x002fce000f8e00ff */
[----:B------:R-:W-:-:S07]  /*0240*/  LEPC R20, `(.L_x_85) ;  /* 0x000000001014794e */ /* 0x000fce0000000000 */
[----:B0--3--:R-:W-:Y:S05]  /*0250*/  CALL.ABS.NOINC R8 ;  /* 0x0000000008007343 */ /* 0x009fea0003c00000 */
.L_x_85:
[----:B------:R-:W-:Y:S05]  /*0260*/  EXIT ;  /* 0x000000000000794d */ /* 0x000fea0003800000 */
.L_x_86:
        /* <DEDUP_REMOVED lines=9> */
.L_x_92:


//--------------------- .nv.global.init           --------------------------
	.section	.nv.global.init,"aw",@progbits
.nv.global.init:
	.type		$str,@object
	.size		$str,(.L_43 - $str)
$str:
        /*0000*/ 	.byte	0x54, 0x68, 0x72, 0x65, 0x61, 0x64, 0x20, 0x25, 0x64, 0x3a, 0x20, 0x61, 0x20, 0x3d, 0x20, 0x25
        /*0010*/ 	.byte	0x23, 0x30, 0x36, 0x68, 0x78, 0x2c, 0x20, 0x62, 0x20, 0x3d, 0x20, 0x25, 0x23, 0x30, 0x36, 0x68
        /*0020*/ 	.byte	0x78, 0x2c, 0x20, 0x63, 0x20, 0x3d, 0x20, 0x25, 0x23, 0x30, 0x36, 0x68, 0x78, 0x2c, 0x20, 0x64
        /*0030*/ 	.byte	0x20, 0x3d, 0x20, 0x25, 0x23, 0x30, 0x36, 0x68, 0x78, 0x0a, 0x00
.L_43:


//--------------------- .nv.shared.reserved.0     --------------------------
	.section	.nv.shared.reserved.0,"aw",@nobits
	.weak		__nv_reservedSMEM_offset_0_alias
	.size		__nv_reservedSMEM_offset_0_alias, 0, 64
	.other		__nv_reservedSMEM_offset_0_alias,@"STO_CUDA_RESERVED_SHARED STV_DEFAULT"
__nv_reservedSMEM_offset_0_alias:
	.zero		0
	.zero		64


//--------------------- .nv.global                --------------------------
	.section	.nv.global,"aw",@nobits
.nv.global:
	.type		_ZN34_INTERNAL_fa4df17b_4_k_cu_3e6344756thrust24THRUST_300001_SM_1000_NS3seqE,@object
	.size		_ZN34_INTERNAL_fa4df17b_4_k_cu_3e6344756thrust24THRUST_300001_SM_1000_NS3seqE,(_ZN34_INTERNAL_fa4df17b_4_k_cu_3e6344754cuda3std3__48in_placeE - _ZN34_INTERNAL_fa4df17b_4_k_cu_3e6344756thrust24THRUST_300001_SM_1000_NS3seqE)
_ZN34_INTERNAL_fa4df17b_4_k_cu_3e6344756thrust24THRUST_300001_SM_1000_NS3seqE:
	.zero		1
	.type		_ZN34_INTERNAL_fa4df17b_4_k_cu_3e6344754cuda3std3__48in_placeE,@object
	.size		_ZN34_INTERNAL_fa4df17b_4_k_cu_3e6344754cuda3std3__48in_placeE,(_ZN34_INTERNAL_fa4df17b_4_k_cu_3e6344754cuda3std6ranges3__45__cpo4sizeE - _ZN34_INTERNAL_fa4df17b_4_k_cu_3e6344754cuda3std3__48in_placeE)
_ZN34_INTERNAL_fa4df17b_4_k_cu_3e6344754cuda3std3__48in_placeE:
	.zero		1
	.type		_ZN34_INTERNAL_fa4df17b_4_k_cu_3e6344754cuda3std6ranges3__45__cpo4sizeE,@object
	.size		_ZN34_INTERNAL_fa4df17b_4_k_cu_3e6344754cuda3std6ranges3__45__cpo4sizeE,(_ZN34_INTERNAL_fa4df17b_4_k_cu_3e6344756thrust24THRUST_300001_SM_1000_NS12placeholders2_3E - _ZN34_INTERNAL_fa4df17b_4_k_cu_3e6344754cuda3std6ranges3__45__cpo4sizeE)
_ZN34_INTERNAL_fa4df17b_4_k_cu_3e6344754cuda3std6ranges3__45__cpo4sizeE:
	.zero		1
	.type		_ZN34_INTERNAL_fa4df17b_4_k_cu_3e6344756thrust24THRUST_300001_SM_1000_NS12placeholders2_3E,@object
	.size		_ZN34_INTERNAL_fa4df17b_4_k_cu_3e6344756thrust24THRUST_300001_SM_1000_NS12placeholders2_3E,(_ZN34_INTERNAL_fa4df17b_4_k_cu_3e6344754cuda3std3__45__cpo6cbeginE - _ZN34_INTERNAL_fa4df17b_4_k_cu_3e6344756thrust24THRUST_300001_SM_1000_NS12placeholders2_3E)
_ZN34_INTERNAL_fa4df17b_4_k_cu_3e6344756thrust24THRUST_300001_SM_1000_NS12placeholders2_3E:
	.zero		1
	.type		_ZN34_INTERNAL_fa4df17b_4_k_cu_3e6344754cuda3std3__45__cpo6cbeginE,@object
	.size		_ZN34_INTERNAL_fa4df17b_4_k_cu_3e6344754cuda3std3__45__cpo6cbeginE,(_ZN34_INTERNAL_fa4df17b_4_k_cu_3e6344754cuda3std6ranges3__45__cpo6cbeginE - _ZN34_INTERNAL_fa4df17b_4_k_cu_3e6344754cuda3std3__45__cpo6cbeginE)
_ZN34_INTERNAL_fa4df17b_4_k_cu_3e6344754cuda3std3__45__cpo6cbeginE:
	.zero		1
	.type		_ZN34_INTERNAL_fa4df17b_4_k_cu_3e6344754cuda3std6ranges3__45__cpo6cbeginE,@object
	.size		_ZN34_INTERNAL_fa4df17b_4_k_cu_3e6344754cuda3std6ranges3__45__cpo6cbeginE,(_ZN34_INTERNAL_fa4df17b_4_k_cu_3e6344756thrust24THRUST_300001_SM_1000_NS12placeholders2_7E - _ZN34_INTERNAL_fa4df17b_4_k_cu_3e6344754cuda3std6ranges3__45__cpo6cbeginE)
_ZN34_INTERNAL_fa4df17b_4_k_cu_3e6344754cuda3std6ranges3__45__cpo6cbeginE:
	.zero		1
	.type		_ZN34_INTERNAL_fa4df17b_4_k_cu_3e6344756thrust24THRUST_300001_SM_1000_NS12placeholders2_7E,@object
	.size		_ZN34_INTERNAL_fa4df17b_4_k_cu_3e6344756thrust24THRUST_300001_SM_1000_NS12placeholders2_7E,(_ZN34_INTERNAL_fa4df17b_4_k_cu_3e6344754cuda3std3__45__cpo7crbeginE - _ZN34_INTERNAL_fa4df17b_4_k_cu_3e6344756thrust24THRUST_300001_SM_1000_NS12placeholders2_7E)
_ZN34_INTERNAL_fa4df17b_4_k_cu_3e6344756thrust24THRUST_300001_SM_1000_NS12placeholders2_7E:
	.zero		1
	.type		_ZN34_INTERNAL_fa4df17b_4_k_cu_3e6344754cuda3std3__45__cpo7crbeginE,@object
	.size		_ZN34_INTERNAL_fa4df17b_4_k_cu_3e6344754cuda3std3__45__cpo7crbeginE,(_ZN34_INTERNAL_fa4df17b_4_k_cu_3e6344754cuda3std6ranges3__45__cpo4nextE - _ZN34_INTERNAL_fa4df17b_4_k_cu_3e6344754cuda3std3__45__cpo7crbeginE)
_ZN34_INTERNAL_fa4df17b_4_k_cu_3e6344754cuda3std3__45__cpo7crbeginE:
	.zero		1
	.type		_ZN34_INTERNAL_fa4df17b_4_k_cu_3e6344754cuda3std6ranges3__45__cpo4nextE,@object
	.size		_ZN34_INTERNAL_fa4df17b_4_k_cu_3e6344754cuda3std6ranges3__45__cpo4nextE,(_ZN34_INTERNAL_fa4df17b_4_k_cu_3e6344754cuda3std6ranges3__45__cpo4swapE - _ZN34_INTERNAL_fa4df17b_4_k_cu_3e6344754cuda3std6ranges3__45__cpo4nextE)
_ZN34_INTERNAL_fa4df17b_4_k_cu_3e6344754cuda3std6ranges3__45__cpo4nextE:
	.zero		1
	.type		_ZN34_INTERNAL_fa4df17b_4_k_cu_3e6344754cuda3std6ranges3__45__cpo4swapE,@object
	.size		_ZN34_INTERNAL_fa4df17b_4_k_cu_3e6344754cuda3std6ranges3__45__cpo4swapE,(_ZN34_INTERNAL_fa4df17b_4_k_cu_3e6344756thrust24THRUST_300001_SM_1000_NS8cuda_cub10par_nosyncE - _ZN34_INTERNAL_fa4df17b_4_k_cu_3e6344754cuda3std6ranges3__45__cpo4swapE)
_ZN34_INTERNAL_fa4df17b_4_k_cu_3e6344754cuda3std6ranges3__45__cpo4swapE:
	.zero		1
	.type		_ZN34_INTERNAL_fa4df17b_4_k_cu_3e6344756thrust24THRUST_300001_SM_1000_NS8cuda_cub10par_nosyncE,@object
	.size		_ZN34_INTERNAL_fa4df17b_4_k_cu_3e6344756thrust24THRUST_300001_SM_1000_NS8cuda_cub10par_nosyncE,(_ZN34_INTERNAL_fa4df17b_4_k_cu_3e6344756thrust24THRUST_300001_SM_1000_NS12placeholders2_9E - _ZN34_INTERNAL_fa4df17b_4_k_cu_3e6344756thrust24THRUST_300001_SM_1000_NS8cuda_cub10par_nosyncE)
_ZN34_INTERNAL_fa4df17b_4_k_cu_3e6344756thrust24THRUST_300001_SM_1000_NS8cuda_cub10par_nosyncE:
	.zero		1
	.type		_ZN34_INTERNAL_fa4df17b_4_k_cu_3e6344756thrust24THRUST_300001_SM_1000_NS12placeholders2_9E,@object
	.size		_ZN34_INTERNAL_fa4df17b_4_k_cu_3e6344756thrust24THRUST_300001_SM_1000_NS12placeholders2_9E,(_ZN34_INTERNAL_fa4df17b_4_k_cu_3e6344754cuda3std3__436_GLOBAL__N__fa4df17b_4_k_cu_3e6344756ignoreE - _ZN34_INTERNAL_fa4df17b_4_k_cu_3e6344756thrust24THRUST_300001_SM_1000_NS12placeholders2_9E)
_ZN34_INTERNAL_fa4df17b_4_k_cu_3e6344756thrust24THRUST_300001_SM_1000_NS12placeholders2_9E:
	.zero		1
	.type		_ZN34_INTERNAL_fa4df17b_4_k_cu_3e6344754cuda3std3__436_GLOBAL__N__fa4df17b_4_k_cu_3e6344756ignoreE,@object
	.size		_ZN34_INTERNAL_fa4df17b_4_k_cu_3e6344754cuda3std3__436_GLOBAL__N__fa4df17b_4_k_cu_3e6344756ignoreE,(_ZN34_INTERNAL_fa4df17b_4_k_cu_3e6344754cuda3std6ranges3__45__cpo4dataE - _ZN34_INTERNAL_fa4df17b_4_k_cu_3e6344754cuda3std3__436_GLOBAL__N__fa4df17b_4_k_cu_3e6344756ignoreE)
_ZN34_INTERNAL_fa4df17b_4_k_cu_3e6344754cuda3std3__436_GLOBAL__N__fa4df17b_4_k_cu_3e6344756ignoreE:
	.zero		1
	.type		_ZN34_INTERNAL_fa4df17b_4_k_cu_3e6344754cuda3std6ranges3__45__cpo4dataE,@object
	.size		_ZN34_INTERNAL_fa4df17b_4_k_cu_3e6344754cuda3std6ranges3__45__cpo4dataE,(_ZN34_INTERNAL_fa4df17b_4_k_cu_3e6344756thrust24THRUST_300001_SM_1000_NS12placeholders2_1E - _ZN34_INTERNAL_fa4df17b_4_k_cu_3e6344754cuda3std6ranges3__45__cpo4dataE)
_ZN34_INTERNAL_fa4df17b_4_k_cu_3e6344754cuda3std6ranges3__45__cpo4dataE:
	.zero		1
	.type		_ZN34_INTERNAL_fa4df17b_4_k_cu_3e6344756thrust24THRUST_300001_SM_1000_NS12placeholders2_1E,@object
	.size		_ZN34_INTERNAL_fa4df17b_4_k_cu_3e6344756thrust24THRUST_300001_SM_1000_NS12placeholders2_1E,(_ZN34_INTERNAL_fa4df17b_4_k_cu_3e6344754cuda3std3__45__cpo5beginE - _ZN34_INTERNAL_fa4df17b_4_k_cu_3e6344756thrust24THRUST_300001_SM_1000_NS12placeholders2_1E)
_ZN34_INTERNAL_fa4df17b_4_k_cu_3e6344756thrust24THRUST_300001_SM_1000_NS12placeholders2_1E:
	.zero		1
	.type		_ZN34_INTERNAL_fa4df17b_4_k_cu_3e6344754cuda3std3__45__cpo5beginE,@object
	.size		_ZN34_INTERNAL_fa4df17b_4_k_cu_3e6344754cuda3std3__45__cpo5beginE,(_ZN34_INTERNAL_fa4df17b_4_k_cu_3e6344754cuda3std6ranges3__45__cpo5beginE - _ZN34_INTERNAL_fa4df17b_4_k_cu_3e6344754cuda3std3__45__cpo5beginE)
_ZN34_INTERNAL_fa4df17b_4_k_cu_3e6344754cuda3std3__45__cpo5beginE:
	.zero		1
	.type		_ZN34_INTERNAL_fa4df17b_4_k_cu_3e6344754cuda3std6ranges3__45__cpo5beginE,@object
	.size		_ZN34_INTERNAL_fa4df17b_4_k_cu_3e6344754cuda3std6ranges3__45__cpo5beginE,(_ZN34_INTERNAL_fa4df17b_4_k_cu_3e6344756thrust24THRUST_300001_SM_1000_NS12placeholders2_5E - _ZN34_INTERNAL_fa4df17b_4_k_cu_3e6344754cuda3std6ranges3__45__cpo5beginE)
_ZN34_INTERNAL_fa4df17b_4_k_cu_3e6344754cuda3std6ranges3__45__cpo5beginE:
	.zero		1
	.type		_ZN34_INTERNAL_fa4df17b_4_k_cu_3e6344756thrust24THRUST_300001_SM_1000_NS12placeholders2_5E,@object
	.size		_ZN34_INTERNAL_fa4df17b_4_k_cu_3e6344756thrust24THRUST_300001_SM_1000_NS12placeholders2_5E,(_ZN34_INTERNAL_fa4df17b_4_k_cu_3e6344754cuda3std3__45__cpo6rbeginE - _ZN34_INTERNAL_fa4df17b_4_k_cu_3e6344756thrust24THRUST_300001_SM_1000_NS12placeholders2_5E)
_ZN34_INTERNAL_fa4df17b_4_k_cu_3e6344756thrust24THRUST_300001_SM_1000_NS12placeholders2_5E:
	.zero		1
	.type		_ZN34_INTERNAL_fa4df17b_4_k_cu_3e6344754cuda3std3__45__cpo6rbeginE,@object
	.size		_ZN34_INTERNAL_fa4df17b_4_k_cu_3e6344754cuda3std3__45__cpo6rbeginE,(_ZN34_INTERNAL_fa4df17b_4_k_cu_3e6344754cuda3std6ranges3__45__cpo7advanceE - _ZN34_INTERNAL_fa4df17b_4_k_cu_3e6344754cuda3std3__45__cpo6rbeginE)
_ZN34_INTERNAL_fa4df17b_4_k_cu_3e6344754cuda3std3__45__cpo6rbeginE:
	.zero		1
	.type		_ZN34_INTERNAL_fa4df17b_4_k_cu_3e6344754cuda3std6ranges3__45__cpo7advanceE,@object
	.size		_ZN34_INTERNAL_fa4df17b_4_k_cu_3e6344754cuda3std6ranges3__45__cpo7advanceE,(_ZN34_INTERNAL_fa4df17b_4_k_cu_3e6344754cuda3std3__47nulloptE - _ZN34_INTERNAL_fa4df17b_4_k_cu_3e6344754cuda3std6ranges3__45__cpo7advanceE)
_ZN34_INTERNAL_fa4df17b_4_k_cu_3e6344754cuda3std6ranges3__45__cpo7advanceE:
	.zero		1
	.type		_ZN34_INTERNAL_fa4df17b_4_k_cu_3e6344754cuda3std3__47nulloptE,@object
	.size		_ZN34_INTERNAL_fa4df17b_4_k_cu_3e6344754cuda3std3__47nulloptE,(_ZN34_INTERNAL_fa4df17b_4_k_cu_3e6344754cuda3std6ranges3__45__cpo8distanceE - _ZN34_INTERNAL_fa4df17b_4_k_cu_3e6344754cuda3std3__47nulloptE)
_ZN34_INTERNAL_fa4df17b_4_k_cu_3e6344754cuda3std3__47nulloptE:
	.zero		1
	.type		_ZN34_INTERNAL_fa4df17b_4_k_cu_3e6344754cuda3std6ranges3__45__cpo8distanceE,@object
	.size		_ZN34_INTERNAL_fa4df17b_4_k_cu_3e6344754cuda3std6ranges3__45__cpo8distanceE,(_ZN34_INTERNAL_fa4df17b_4_k_cu_3e6344756thrust24THRUST_300001_SM_1000_NS12placeholders3_10E - _ZN34_INTERNAL_fa4df17b_4_k_cu_3e6344754cuda3std6ranges3__45__cpo8distanceE)
_ZN34_INTERNAL_fa4df17b_4_k_cu_3e6344754cuda3std6ranges3__45__cpo8distanceE:
	.zero		1
	.type		_ZN34_INTERNAL_fa4df17b_4_k_cu_3e6344756thrust24THRUST_300001_SM_1000_NS12placeholders3_10E,@object
	.size		_ZN34_INTERNAL_fa4df17b_4_k_cu_3e6344756thrust24THRUST_300001_SM_1000_NS12placeholders3_10E,(_ZN34_INTERNAL_fa4df17b_4_k_cu_3e6344754cuda3std3__419piecewise_constructE - _ZN34_INTERNAL_fa4df17b_4_k_cu_3e6344756thrust24THRUST_300001_SM_1000_NS12placeholders3_10E)
_ZN34_INTERNAL_fa4df17b_4_k_cu_3e6344756thrust24THRUST_300001_SM_1000_NS12placeholders3_10E:
	.zero		1
	.type		_ZN34_INTERNAL_fa4df17b_4_k_cu_3e6344754cuda3std3__419piecewise_constructE,@object
	.size		_ZN34_INTERNAL_fa4df17b_4_k_cu_3e6344754cuda3std3__419piecewise_constructE,(_ZN34_INTERNAL_fa4df17b_4_k_cu_3e6344754cuda3std6ranges3__45__cpo5cdataE - _ZN34_INTERNAL_fa4df17b_4_k_cu_3e6344754cuda3std3__419piecewise_constructE)
_ZN34_INTERNAL_fa4df17b_4_k_cu_3e6344754cuda3std3__419piecewise_constructE:
	.zero		1
	.type		_ZN34_INTERNAL_fa4df17b_4_k_cu_3e6344754cuda3std6ranges3__45__cpo5cdataE,@object
	.size		_ZN34_INTERNAL_fa4df17b_4_k_cu_3e6344754cuda3std6ranges3__45__cpo5cdataE,(_ZN34_INTERNAL_fa4df17b_4_k_cu_3e6344756thrust24THRUST_300001_SM_1000_NS12placeholders2_2E - _ZN34_INTERNAL_fa4df17b_4_k_cu_3e6344754cuda3std6ranges3__45__cpo5cdataE)
_ZN34_INTERNAL_fa4df17b_4_k_cu_3e6344754cuda3std6ranges3__45__cpo5cdataE:
	.zero		1
	.type		_ZN34_INTERNAL_fa4df17b_4_k_cu_3e6344756thrust24THRUST_300001_SM_1000_NS12placeholders2_2E,@object
	.size		_ZN34_INTERNAL_fa4df17b_4_k_cu_3e6344756thrust24THRUST_300001_SM_1000_NS12placeholders2_2E,(_ZN34_INTERNAL_fa4df17b_4_k_cu_3e6344754cuda3std3__45__cpo3endE - _ZN34_INTERNAL_fa4df17b_4_k_cu_3e6344756thrust24THRUST_300001_SM_1000_NS12placeholders2_2E)
_ZN34_INTERNAL_fa4df17b_4_k_cu_3e6344756thrust24THRUST_300001_SM_1000_NS12placeholders2_2E:
	.zero		1
	.type		_ZN34_INTERNAL_fa4df17b_4_k_cu_3e6344754cuda3std3__45__cpo3endE,@object
	.size		_ZN34_INTERNAL_fa4df17b_4_k_cu_3e6344754cuda3std3__45__cpo3endE,(_ZN34_INTERNAL_fa4df17b_4_k_cu_3e6344754cuda3std6ranges3__45__cpo3endE - _ZN34_INTERNAL_fa4df17b_4_k_cu_3e6344754cuda3std3__45__cpo3endE)
_ZN34_INTERNAL_fa4df17b_4_k_cu_3e6344754cuda3std3__45__cpo3endE:
	.zero		1
	.type		_ZN34_INTERNAL_fa4df17b_4_k_cu_3e6344754cuda3std6ranges3__45__cpo3endE,@object
	.size		_ZN34_INTERNAL_fa4df17b_4_k_cu_3e6344754cuda3std6ranges3__45__cpo3endE,(_ZN34_INTERNAL_fa4df17b_4_k_cu_3e6344756thrust24THRUST_300001_SM_1000_NS12placeholders2_6E - _ZN34_INTERNAL_fa4df17b_4_k_cu_3e6344754cuda3std6ranges3__45__cpo3endE)
_ZN34_INTERNAL_fa4df17b_4_k_cu_3e6344754cuda3std6ranges3__45__cpo3endE:
	.zero		1
	.type		_ZN34_INTERNAL_fa4df17b_4_k_cu_3e6344756thrust24THRUST_300001_SM_1000_NS12placeholders2_6E,@object
	.size		_ZN34_INTERNAL_fa4df17b_4_k_cu_3e6344756thrust24THRUST_300001_SM_1000_NS12placeholders2_6E,(_ZN34_INTERNAL_fa4df17b_4_k_cu_3e6344754cuda3std3__45__cpo4rendE - _ZN34_INTERNAL_fa4df17b_4_k_cu_3e6344756thrust24THRUST_300001_SM_1000_NS12placeholders2_6E)
_ZN34_INTERNAL_fa4df17b_4_k_cu_3e6344756thrust24THRUST_300001_SM_1000_NS12placeholders2_6E:
	.zero		1
	.type		_ZN34_INTERNAL_fa4df17b_4_k_cu_3e6344754cuda3std3__45__cpo4rendE,@object
	.size		_ZN34_INTERNAL_fa4df17b_4_k_cu_3e6344754cuda3std3__45__cpo4rendE,(_ZN34_INTERNAL_fa4df17b_4_k_cu_3e6344754cuda3std6ranges3__45__cpo9iter_swapE - _ZN34_INTERNAL_fa4df17b_4_k_cu_3e6344754cuda3std3__45__cpo4rendE)
_ZN34_INTERNAL_fa4df17b_4_k_cu_3e6344754cuda3std3__45__cpo4rendE:
	.zero		1
	.type		_ZN34_INTERNAL_fa4df17b_4_k_cu_3e6344754cuda3std6ranges3__45__cpo9iter_swapE,@object
	.size		_ZN34_INTERNAL_fa4df17b_4_k_cu_3e6344754cuda3std6ranges3__45__cpo9iter_swapE,(_ZN34_INTERNAL_fa4df17b_4_k_cu_3e6344754cuda3std3__48unexpectE - _ZN34_INTERNAL_fa4df17b_4_k_cu_3e6344754cuda3std6ranges3__45__cpo9iter_swapE)
_ZN34_INTERNAL_fa4df17b_4_k_cu_3e6344754cuda3std6ranges3__45__cpo9iter_swapE:
	.zero		1
	.type		_ZN34_INTERNAL_fa4df17b_4_k_cu_3e6344754cuda3std3__48unexpectE,@object
	.size		_ZN34_INTERNAL_fa4df17b_4_k_cu_3e6344754cuda3std3__48unexpectE,(_ZN34_INTERNAL_fa4df17b_4_k_cu_3e6344756thrust24THRUST_300001_SM_1000_NS8cuda_cub3parE - _ZN34_INTERNAL_fa4df17b_4_k_cu_3e6344754cuda3std3__48unexpectE)
_ZN34_INTERNAL_fa4df17b_4_k_cu_3e6344754cuda3std3__48unexpectE:
	.zero		1
	.type		_ZN34_INTERNAL_fa4df17b_4_k_cu_3e6344756thrust24THRUST_300001_SM_1000_NS8cuda_cub3parE,@object
	.size		_ZN34_INTERNAL_fa4df17b_4_k_cu_3e6344756thrust24THRUST_300001_SM_1000_NS8cuda_cub3parE,(_ZN34_INTERNAL_fa4df17b_4_k_cu_3e6344756thrust24THRUST_300001_SM_1000_NS12placeholders2_4E - _ZN34_INTERNAL_fa4df17b_4_k_cu_3e6344756thrust24THRUST_300001_SM_1000_NS8cuda_cub3parE)
_ZN34_INTERNAL_fa4df17b_4_k_cu_3e6344756thrust24THRUST_300001_SM_1000_NS8cuda_cub3parE:
	.zero		1
	.type		_ZN34_INTERNAL_fa4df17b_4_k_cu_3e6344756thrust24THRUST_300001_SM_1000_NS12placeholders2_4E,@object
	.size		_ZN34_INTERNAL_fa4df17b_4_k_cu_3e6344756thrust24THRUST_300001_SM_1000_NS12placeholders2_4E,(_ZN34_INTERNAL_fa4df17b_4_k_cu_3e6344754cuda3std3__45__cpo4cendE - _ZN34_INTERNAL_fa4df17b_4_k_cu_3e6344756thrust24THRUST_300001_SM_1000_NS12placeholders2_4E)
_ZN34_INTERNAL_fa4df17b_4_k_cu_3e6344756thrust24THRUST_300001_SM_1000_NS12placeholders2_4E:
	.zero		1
	.type		_ZN34_INTERNAL_fa4df17b_4_k_cu_3e6344754cuda3std3__45__cpo4cendE,@object
	.size		_ZN34_INTERNAL_fa4df17b_4_k_cu_3e6344754cuda3std3__45__cpo4cendE,(_ZN34_INTERNAL_fa4df17b_4_k_cu_3e6344754cuda3std6ranges3__45__cpo4cendE - _ZN34_INTERNAL_fa4df17b_4_k_cu_3e6344754cuda3std3__45__cpo4cendE)
_ZN34_INTERNAL_fa4df17b_4_k_cu_3e6344754cuda3std3__45__cpo4cendE:
	.zero		1
	.type		_ZN34_INTERNAL_fa4df17b_4_k_cu_3e6344754cuda3std6ranges3__45__cpo4cendE,@object
	.size		_ZN34_INTERNAL_fa4df17b_4_k_cu_3e6344754cuda3std6ranges3__45__cpo4cendE,(_ZN34_INTERNAL_fa4df17b_4_k_cu_3e6344754cuda3std3__420unreachable_sentinelE - _ZN34_INTERNAL_fa4df17b_4_k_cu_3e6344754cuda3std6ranges3__45__cpo4cendE)
_ZN34_INTERNAL_fa4df17b_4_k_cu_3e6344754cuda3std6ranges3__45__cpo4cendE:
	.zero		1
	.type		_ZN34_INTERNAL_fa4df17b_4_k_cu_3e6344754cuda3std3__420unreachable_sentinelE,@object
	.size		_ZN34_INTERNAL_fa4df17b_4_k_cu_3e6344754cuda3std3__420unreachable_sentinelE,(_ZN34_INTERNAL_fa4df17b_4_k_cu_3e6344754cuda3std6ranges3__45__cpo5ssizeE - _ZN34_INTERNAL_fa4df17b_4_k_cu_3e6344754cuda3std3__420unreachable_sentinelE)
_ZN34_INTERNAL_fa4df17b_4_k_cu_3e6344754cuda3std3__420unreachable_sentinelE:
	.zero		1
	.type		_ZN34_INTERNAL_fa4df17b_4_k_cu_3e6344754cuda3std6ranges3__45__cpo5ssizeE,@object
	.size		_ZN34_INTERNAL_fa4df17b_4_k_cu_3e6344754cuda3std6ranges3__45__cpo5ssizeE,(_ZN34_INTERNAL_fa4df17b_4_k_cu_3e6344756thrust24THRUST_300001_SM_1000_NS12placeholders2_8E - _ZN34_INTERNAL_fa4df17b_4_k_cu_3e6344754cuda3std6ranges3__45__cpo5ssizeE)
_ZN34_INTERNAL_fa4df17b_4_k_cu_3e6344754cuda3std6ranges3__45__cpo5ssizeE:
	.zero		1
	.type		_ZN34_INTERNAL_fa4df17b_4_k_cu_3e6344756thrust24THRUST_300001_SM_1000_NS12placeholders2_8E,@object
	.size		_ZN34_INTERNAL_fa4df17b_4_k_cu_3e6344756thrust24THRUST_300001_SM_1000_NS12placeholders2_8E,(_ZN34_INTERNAL_fa4df17b_4_k_cu_3e6344754cuda3std3__45__cpo5crendE - _ZN34_INTERNAL_fa4df17b_4_k_cu_3e6344756thrust24THRUST_300001_SM_1000_NS12placeholders2_8E)
_ZN34_INTERNAL_fa4df17b_4_k_cu_3e6344756thrust24THRUST_300001_SM_1000_NS12placeholders2_8E:
	.zero		1
	.type		_ZN34_INTERNAL_fa4df17b_4_k_cu_3e6344754cuda3std3__45__cpo5crendE,@object
	.size		_ZN34_INTERNAL_fa4df17b_4_k_cu_3e6344754cuda3std3__45__cpo5crendE,(_ZN34_INTERNAL_fa4df17b_4_k_cu_3e6344754cuda3std6ranges3__45__cpo4prevE - _ZN34_INTERNAL_fa4df17b_4_k_cu_3e6344754cuda3std3__45__cpo5crendE)
_ZN34_INTERNAL_fa4df17b_4_k_cu_3e6344754cuda3std3__45__cpo5crendE:
	.zero		1
	.type		_ZN34_INTERNAL_fa4df17b_4_k_cu_3e6344754cuda3std6ranges3__45__cpo4prevE,@object
	.size		_ZN34_INTERNAL_fa4df17b_4_k_cu_3e6344754cuda3std6ranges3__45__cpo4prevE,(_ZN34_INTERNAL_fa4df17b_4_k_cu_3e6344754cuda3std6ranges3__45__cpo9iter_moveE - _ZN34_INTERNAL_fa4df17b_4_k_cu_3e6344754cuda3std6ranges3__45__cpo4prevE)
_ZN34_INTERNAL_fa4df17b_4_k_cu_3e6344754cuda3std6ranges3__45__cpo4prevE:
	.zero		1
	.type		_ZN34_INTERNAL_fa4df17b_4_k_cu_3e6344754cuda3std6ranges3__45__cpo9iter_moveE,@object
	.size		_ZN34_INTERNAL_fa4df17b_4_k_cu_3e6344754cuda3std6ranges3__45__cpo9iter_moveE,(_ZN34_INTERNAL_fa4df17b_4_k_cu_3e6344756thrust24THRUST_300001_SM_1000_NS6system6detail10sequential3seqE - _ZN34_INTERNAL_fa4df17b_4_k_cu_3e6344754cuda3std6ranges3__45__cpo9iter_moveE)
_ZN34_INTERNAL_fa4df17b_4_k_cu_3e6344754cuda3std6ranges3__45__cpo9iter_moveE:
	.zero		1
	.type		_ZN34_INTERNAL_fa4df17b_4_k_cu_3e6344756thrust24THRUST_300001_SM_1000_NS6system6detail10sequential3seqE,@object
	.size		_ZN34_INTERNAL_fa4df17b_4_k_cu_3e6344756thrust24THRUST_300001_SM_1000_NS6system6detail10sequential3seqE,(.L_31 - _ZN34_INTERNAL_fa4df17b_4_k_cu_3e6344756thrust24THRUST_300001_SM_1000_NS6system6detail10sequential3seqE)
_ZN34_INTERNAL_fa4df17b_4_k_cu_3e6344756thrust24THRUST_300001_SM_1000_NS6system6detail10sequential3seqE:
	.zero		1
.L_31:


//--------------------- .nv.constant0._ZN3cub18CUB_300001_SM_10006detail9transform16transform_kernelINS2_10policy_hubILb1EN4cuda3std3__45tupleIJN6thrust24THRUST_300001_SM_1000_NS7pointerItNSA_8cuda_cub3tagENSA_11use_defaultESE_EEEEEE10policy1000ElNS7_10__identityENSA_6detail15normal_iteratorINSA_10device_ptrI6__halfEEEEJPtEEEvT0_iT1_T2_DpNS2_10kernel_argIT3_EE --------------------------
	.section	.nv.constant0._ZN3cub18CUB_300001_SM_10006detail9transform16transform_kernelINS2_10policy_hubILb1EN4cuda3std3__45tupleIJN6thrust24THRUST_300001_SM_1000_NS7pointerItNSA_8cuda_cub3tagENSA_11use_defaultESE_EEEEEE10policy1000ElNS7_10__identityENSA_6detail15normal_iteratorINSA_10device_ptrI6__halfEEEEJPtEEEvT0_iT1_T2_DpNS2_10kernel_argIT3_EE,"a",@progbits
	.sectionflags	@""
	.align	4
.nv.constant0._ZN3cub18CUB_300001_SM_10006detail9transform16transform_kernelINS2_10policy_hubILb1EN4cuda3std3__45tupleIJN6thrust24THRUST_300001_SM_1000_NS7pointerItNSA_8cuda_cub3tagENSA_11use_defaultESE_EEEEEE10policy1000ElNS7_10__identityENSA_6detail15normal_iteratorINSA_10device_ptrI6__halfEEEEJPtEEEvT0_iT1_T2_DpNS2_10kernel_argIT3_EE:
	.zero		936


//--------------------- .nv.constant0._ZN3cub18CUB_300001_SM_10006detail9transform16transform_kernelINS2_10policy_hubILb1EN4cuda3std3__45tupleIJN6thrust24THRUST_300001_SM_1000_NS7pointerItNSA_8cuda_cub3tagENSA_11use_defaultESE_EEEEEE10policy1000EiNS7_10__identityENSA_6detail15normal_iteratorINSA_10device_ptrI6__halfEEEEJPtEEEvT0_iT1_T2_DpNS2_10kernel_argIT3_EE --------------------------
	.section	.nv.constant0._ZN3cub18CUB_300001_SM_10006detail9transform16transform_kernelINS2_10policy_hubILb1EN4cuda3std3__45tupleIJN6thrust24THRUST_300001_SM_1000_NS7pointerItNSA_8cuda_cub3tagENSA_11use_defaultESE_EEEEEE10policy1000EiNS7_10__identityENSA_6detail15normal_iteratorINSA_10device_ptrI6__halfEEEEJPtEEEvT0_iT1_T2_DpNS2_10kernel_argIT3_EE,"a",@progbits
	.sectionflags	@""
	.align	4
.nv.constant0._ZN3cub18CUB_300001_SM_10006detail9transform16transform_kernelINS2_10policy_hubILb1EN4cuda3std3__45tupleIJN6thrust24THRUST_300001_SM_1000_NS7pointerItNSA_8cuda_cub3tagENSA_11use_defaultESE_EEEEEE10policy1000EiNS7_10__identityENSA_6detail15normal_iteratorINSA_10device_ptrI6__halfEEEEJPtEEEvT0_iT1_T2_DpNS2_10kernel_argIT3_EE:
	.zero		936


//--------------------- .nv.constant0._ZN3cub18CUB_300001_SM_10006detail8for_each13static_kernelINS2_12policy_hub_t12policy_500_tElN6thrust24THRUST_300001_SM_1000_NS8cuda_cub20__uninitialized_copy7functorINS7_6detail15normal_iteratorINS7_10device_ptrI6__halfEEEENS7_7pointerISE_NS8_3tagENS7_11use_defaultESJ_EEEEEEvT0_T1_ --------------------------
	.section	.nv.constant0._ZN3cub18CUB_300001_SM_10006detail8for_each13static_kernelINS2_12policy_hub_t12policy_500_tElN6thrust24THRUST_300001_SM_1000_NS8cuda_cub20__uninitialized_copy7functorINS7_6detail15normal_iteratorINS7_10device_ptrI6__halfEEEENS7_7pointerISE_NS8_3tagENS7_11use_defaultESJ_EEEEEEvT0_T1_,"a",@progbits
	.sectionflags	@""
	.align	4
.nv.constant0._ZN3cub18CUB_300001_SM_10006detail8for_each13static_kernelINS2_12policy_hub_t12policy_500_tElN6thrust24THRUST_300001_SM_1000_NS8cuda_cub20__uninitialized_copy7functorINS7_6detail15normal_iteratorINS7_10device_ptrI6__halfEEEENS7_7pointerISE_NS8_3tagENS7_11use_defaultESJ_EEEEEEvT0_T1_:
	.zero		920


//--------------------- .nv.constant0._ZN3cub18CUB_300001_SM_10006detail8for_each13static_kernelINS2_12policy_hub_t12policy_500_tEmN6thrust24THRUST_300001_SM_1000_NS8cuda_cub20__uninitialized_fill7functorINS7_10device_ptrI6__halfEESC_EEEEvT0_T1_ --------------------------
	.section	.nv.constant0._ZN3cub18CUB_300001_SM_10006detail8for_each13static_kernelINS2_12policy_hub_t12policy_500_tEmN6thrust24THRUST_300001_SM_1000_NS8cuda_cub20__uninitialized_fill7functorINS7_10device_ptrI6__halfEESC_EEEEvT0_T1_,"a",@progbits
	.sectionflags	@""
	.align	4
.nv.constant0._ZN3cub18CUB_300001_SM_10006detail8for_each13static_kernelINS2_12policy_hub_t12policy_500_tEmN6thrust24THRUST_300001_SM_1000_NS8cuda_cub20__uninitialized_fill7functorINS7_10device_ptrI6__halfEESC_EEEEvT0_T1_:
	.zero		920


//--------------------- .nv.constant0._ZN3cub18CUB_300001_SM_10006detail11EmptyKernelIvEEvv --------------------------
	.section	.nv.constant0._ZN3cub18CUB_300001_SM_10006detail11EmptyKernelIvEEvv,"a",@progbits
	.sectionflags	@""
	.align	4
.nv.constant0._ZN3cub18CUB_300001_SM_10006detail11EmptyKernelIvEEvv:
	.zero		896


//--------------------- .nv.constant0._Z6kernelPvS_S_S_ --------------------------
	.section	.nv.constant0._Z6kernelPvS_S_S_,"a",@progbits
	.sectionflags	@""
	.align	4
.nv.constant0._Z6kernelPvS_S_S_:
	.zero		928


//--------------------- SYMBOLS --------------------------

	.type		.nv.reservedSmem.offset0,@object
	.size		.nv.reservedSmem.offset0,0x4
	.type		vprintf,@function
